	.target	sm_90a

	.elftype	@"ET_EXEC"


//--------------------- .note.nv.tkinfo           --------------------------
	.section	.note.nv.tkinfo,"",@"SHT_NOTE"
	.sectionflags	@"SHF_NOTE_NV_TKINFO"
	.tkinfo
        /*0018*/ 	.word	0x00000002
        /*0030*/ 	.string	""
        /*0030*/ 	.string	"ptxas"
        /*0030*/ 	.string	"Cuda compilation tools, release 13.0, V13.0.88"
        /*0030*/ 	.string	"Build cuda_13.0.r13.0/compiler.36424714_0"
        /*0030*/ 	.string	"-arch sm_90a -m 64 "



//--------------------- .note.nv.cuinfo           --------------------------
	.section	.note.nv.cuinfo,"",@"SHT_NOTE"
	.sectionflags	@"SHF_NOTE_NV_CUINFO"
        /*0018*/ 	.short	0x0002
        /*001a*/ 	.short	0x005a
        /*001c*/ 	.short	0x0082
	.zero		2


//--------------------- .nv.info                  --------------------------
	.section	.nv.info,"",@"SHT_CUDA_INFO"
	.align	4


	//----- nvinfo : EIATTR_REGCOUNT
	.align		4
        /*0000*/ 	.byte	0x04, 0x2f
        /*0002*/ 	.short	(.L_16 - .L_15)
	.align		4
.L_15:
        /*0004*/ 	.word	index@(_ZN7cutlass13device_kernelINS_4gemm6kernel13GemmUniversalIN4cute5tupleIJiiiiEEENS1_10collective13CollectiveMmaINS1_39MainloopSm90TmaGmmaRmemAWarpSpecializedILi7ENS5_IJNS4_1CILi1EEESB_SB_EEENS1_35KernelTmaWarpSpecializedCooperativeEEENS5_IJNSA_ILi128EEESF_SF_EEEaNS5_IJlSB_lEEEaNS5_IJSB_llEEENS4_8TiledMMAINS4_8MMA_AtomIJNS4_4SM904GMMA27MMA_64x128x32_S32S8S8_RS_TNEEEENS4_6LayoutINS5_IJNSA_ILi2EEESB_SB_EEENS5_IJSB_NSA_ILi0EEESS_EEEEENS5_IJNS4_10UnderscoreESV_SV_EEEEENS4_13SM90_TMA_LOADENS4_14ComposedLayoutINS4_7SwizzleILi3ELi4ELi3EEENS4_18smem_ptr_flag_bitsILi8EEENSP_INS5_IJNSA_ILi8EEESF_EEENS5_IJSF_SB_EEEEEEEvNS4_8identityESY_NSZ_IS11_S13_NSP_INS5_IJSF_S14_EEENS5_IJSB_SF_EEEEEEENS4_9Copy_AtomIJNS4_39AutoVectorizingCopyWithAssumedAlignmentILi128EEEaEEES19_EENS_8epilogue10collective6detail29Sm90TmaWarpSpecializedAdapterINS1K_15DefaultEpilogueIaSH_SH_NS1J_6thread17LinearCombinationIaLi1EiiLNS1O_9ScaleType4KindE0ELNS_15FloatRoundStyleE2EaEENS1_15EpilogueDefaultEEEEEvvEEEEvNT_6ParamsE)
        /*0008*/ 	.word	0x000000a8


	//----- nvinfo : EIATTR_FRAME_SIZE
	.align		4
.L_16:
        /*000c*/ 	.byte	0x04, 0x11
        /*000e*/ 	.short	(.L_18 - .L_17)
	.align		4
.L_17:
        /*0010*/ 	.word	index@(_ZN7cutlass13device_kernelINS_4gemm6kernel13GemmUniversalIN4cute5tupleIJiiiiEEENS1_10collective13CollectiveMmaINS1_39MainloopSm90TmaGmmaRmemAWarpSpecializedILi7ENS5_IJNS4_1CILi1EEESB_SB_EEENS1_35KernelTmaWarpSpecializedCooperativeEEENS5_IJNSA_ILi128EEESF_SF_EEEaNS5_IJlSB_lEEEaNS5_IJSB_llEEENS4_8TiledMMAINS4_8MMA_AtomIJNS4_4SM904GMMA27MMA_64x128x32_S32S8S8_RS_TNEEEENS4_6LayoutINS5_IJNSA_ILi2EEESB_SB_EEENS5_IJSB_NSA_ILi0EEESS_EEEEENS5_IJNS4_10UnderscoreESV_SV_EEEEENS4_13SM90_TMA_LOADENS4_14ComposedLayoutINS4_7SwizzleILi3ELi4ELi3EEENS4_18smem_ptr_flag_bitsILi8EEENSP_INS5_IJNSA_ILi8EEESF_EEENS5_IJSF_SB_EEEEEEEvNS4_8identityESY_NSZ_IS11_S13_NSP_INS5_IJSF_S14_EEENS5_IJSB_SF_EEEEEEENS4_9Copy_AtomIJNS4_39AutoVectorizingCopyWithAssumedAlignmentILi128EEEaEEES19_EENS_8epilogue10collective6detail29Sm90TmaWarpSpecializedAdapterINS1K_15DefaultEpilogueIaSH_SH_NS1J_6thread17LinearCombinationIaLi1EiiLNS1O_9ScaleType4KindE0ELNS_15FloatRoundStyleE2EaEENS1_15EpilogueDefaultEEEEEvvEEEEvNT_6ParamsE)
        /*0014*/ 	.word	0x00000000


	//----- nvinfo : EIATTR_MIN_STACK_SIZE
	.align		4
.L_18:
        /*0018*/ 	.byte	0x04, 0x12
        /*001a*/ 	.short	(.L_20 - .L_19)
	.align		4
.L_19:
        /*001c*/ 	.word	index@(_ZN7cutlass13device_kernelINS_4gemm6kernel13GemmUniversalIN4cute5tupleIJiiiiEEENS1_10collective13CollectiveMmaINS1_39MainloopSm90TmaGmmaRmemAWarpSpecializedILi7ENS5_IJNS4_1CILi1EEESB_SB_EEENS1_35KernelTmaWarpSpecializedCooperativeEEENS5_IJNSA_ILi128EEESF_SF_EEEaNS5_IJlSB_lEEEaNS5_IJSB_llEEENS4_8TiledMMAINS4_8MMA_AtomIJNS4_4SM904GMMA27MMA_64x128x32_S32S8S8_RS_TNEEEENS4_6LayoutINS5_IJNSA_ILi2EEESB_SB_EEENS5_IJSB_NSA_ILi0EEESS_EEEEENS5_IJNS4_10UnderscoreESV_SV_EEEEENS4_13SM90_TMA_LOADENS4_14ComposedLayoutINS4_7SwizzleILi3ELi4ELi3EEENS4_18smem_ptr_flag_bitsILi8EEENSP_INS5_IJNSA_ILi8EEESF_EEENS5_IJSF_SB_EEEEEEEvNS4_8identityESY_NSZ_IS11_S13_NSP_INS5_IJSF_S14_EEENS5_IJSB_SF_EEEEEEENS4_9Copy_AtomIJNS4_39AutoVectorizingCopyWithAssumedAlignmentILi128EEEaEEES19_EENS_8epilogue10collective6detail29Sm90TmaWarpSpecializedAdapterINS1K_15DefaultEpilogueIaSH_SH_NS1J_6thread17LinearCombinationIaLi1EiiLNS1O_9ScaleType4KindE0ELNS_15FloatRoundStyleE2EaEENS1_15EpilogueDefaultEEEEEvvEEEEvNT_6ParamsE)
        /*0020*/ 	.word	0x00000000
.L_20:


//--------------------- .nv.compat                --------------------------
	.section	.nv.compat,"",@"SHT_CUDA_COMPAT_INFO"
	.align	4
        /*0000*/ 	.byte	0x02, 0x09, 0x01, 0x00, 0x02, 0x02, 0x04, 0x00, 0x02, 0x05, 0x05, 0x00, 0x03, 0x07, 0x01, 0x01
        /*0010*/ 	.byte	0x02, 0x03, 0x01, 0x00, 0x02, 0x06, 0x01, 0x00, 0x04, 0x0b, 0x08, 0x00, 0x00, 0x00, 0x00, 0x00
        /*0020*/ 	.byte	0x00, 0x00, 0x00, 0x00


//--------------------- .nv.info._ZN7cutlass13device_kernelINS_4gemm6kernel13GemmUniversalIN4cute5tupleIJiiiiEEENS1_10collective13CollectiveMmaINS1_39MainloopSm90TmaGmmaRmemAWarpSpecializedILi7ENS5_IJNS4_1CILi1EEESB_SB_EEENS1_35KernelTmaWarpSpecializedCooperativeEEENS5_IJNSA_ILi128EEESF_SF_EEEaNS5_IJlSB_lEEEaNS5_IJSB_llEEENS4_8TiledMMAINS4_8MMA_AtomIJNS4_4SM904GMMA27MMA_64x128x32_S32S8S8_RS_TNEEEENS4_6LayoutINS5_IJNSA_ILi2EEESB_SB_EEENS5_IJSB_NSA_ILi0EEESS_EEEEENS5_IJNS4_10UnderscoreESV_SV_EEEEENS4_13SM90_TMA_LOADENS4_14ComposedLayoutINS4_7SwizzleILi3ELi4ELi3EEENS4_18smem_ptr_flag_bitsILi8EEENSP_INS5_IJNSA_ILi8EEESF_EEENS5_IJSF_SB_EEEEEEEvNS4_8identityESY_NSZ_IS11_S13_NSP_INS5_IJSF_S14_EEENS5_IJSB_SF_EEEEEEENS4_9Copy_AtomIJNS4_39AutoVectorizingCopyWithAssumedAlignmentILi128EEEaEEES19_EENS_8epilogue10collective6detail29Sm90TmaWarpSpecializedAdapterINS1K_15DefaultEpilogueIaSH_SH_NS1J_6thread17LinearCombinationIaLi1EiiLNS1O_9ScaleType4KindE0ELNS_15FloatRoundStyleE2EaEENS1_15EpilogueDefaultEEEEEvvEEEEvNT_6ParamsE --------------------------
	.section	.nv.info._ZN7cutlass13device_kernelINS_4gemm6kernel13GemmUniversalIN4cute5tupleIJiiiiEEENS1_10collective13CollectiveMmaINS1_39MainloopSm90TmaGmmaRmemAWarpSpecializedILi7ENS5_IJNS4_1CILi1EEESB_SB_EEENS1_35KernelTmaWarpSpecializedCooperativeEEENS5_IJNSA_ILi128EEESF_SF_EEEaNS5_IJlSB_lEEEaNS5_IJSB_llEEENS4_8TiledMMAINS4_8MMA_AtomIJNS4_4SM904GMMA27MMA_64x128x32_S32S8S8_RS_TNEEEENS4_6LayoutINS5_IJNSA_ILi2EEESB_SB_EEENS5_IJSB_NSA_ILi0EEESS_EEEEENS5_IJNS4_10UnderscoreESV_SV_EEEEENS4_13SM90_TMA_LOADENS4_14ComposedLayoutINS4_7SwizzleILi3ELi4ELi3EEENS4_18smem_ptr_flag_bitsILi8EEENSP_INS5_IJNSA_ILi8EEESF_EEENS5_IJSF_SB_EEEEEEEvNS4_8identityESY_NSZ_IS11_S13_NSP_INS5_IJSF_S14_EEENS5_IJSB_SF_EEEEEEENS4_9Copy_AtomIJNS4_39AutoVectorizingCopyWithAssumedAlignmentILi128EEEaEEES19_EENS_8epilogue10collective6detail29Sm90TmaWarpSpecializedAdapterINS1K_15DefaultEpilogueIaSH_SH_NS1J_6thread17LinearCombinationIaLi1EiiLNS1O_9ScaleType4KindE0ELNS_15FloatRoundStyleE2EaEENS1_15EpilogueDefaultEEEEEvvEEEEvNT_6ParamsE,"",@"SHT_CUDA_INFO"
	.sectionflags	@""
	.align	4


	//----- nvinfo : EIATTR_CUDA_API_VERSION
	.align		4
        /*0000*/ 	.byte	0x04, 0x37
        /*0002*/ 	.short	(.L_22 - .L_21)
.L_21:
        /*0004*/ 	.word	0x00000082


	//----- nvinfo : EIATTR_KPARAM_INFO
	.align		4
.L_22:
        /*0008*/ 	.byte	0x04, 0x17
        /*000a*/ 	.short	(.L_24 - .L_23)
.L_23:
        /*000c*/ 	.word	0x00000000
        /*0010*/ 	.short	0x0000
        /*0012*/ 	.short	0x0070
        /*0014*/ 	.byte	0x00, 0xf0, 0x01, 0x10


	//----- nvinfo : EIATTR_SPARSE_MMA_MASK
	.align		4
.L_24:
        /*0018*/ 	.byte	0x03, 0x50
        /*001a*/ 	.short	0x0000


	//----- nvinfo : EIATTR_MAXREG_COUNT
	.align		4
        /*001c*/ 	.byte	0x03, 0x1b
        /*001e*/ 	.short	0x00a8


	//----- nvinfo : EIATTR_NUM_BARRIERS
	.align		4
        /*0020*/ 	.byte	0x02, 0x4c
        /*0022*/ 	.byte	0x01
	.zero		1


	//----- nvinfo : EIATTR_EXTERNS
	.align		4
        /*0024*/ 	.byte	0x04, 0x0f
        /*0026*/ 	.short	(.L_26 - .L_25)


	//   ....[0]....
	.align		4
.L_25:
        /*0028*/ 	.word	index@(__assertfail)


	//----- nvinfo : EIATTR_MERCURY_ISA_VERSION
	.align		4
.L_26:
        /*002c*/ 	.byte	0x03, 0x5f
        /*002e*/ 	.short	0x0101


	//----- nvinfo : EIATTR_INT_WARP_WIDE_INSTR_OFFSETS
	.align		4
        /*0030*/ 	.byte	0x04, 0x31
        /*0032*/ 	.short	(.L_28 - .L_27)


	//   ....[0]....
.L_27:
        /*0034*/ 	.word	0x00000420


	//   ....[1]....
        /*0038*/ 	.word	0x00000430


	//   ....[2]....
        /*003c*/ 	.word	0x00000520


	//----- nvinfo : EIATTR_COOP_GROUP_MASK_REGIDS
	.align		4
.L_28:
        /*0040*/ 	.byte	0x04, 0x29
        /*0042*/ 	.short	(.L_30 - .L_29)


	//   ....[0]....
.L_29:
        /*0044*/ 	.word	0xffffffff


	//   ....[1]....
        /*0048*/ 	.word	0xffffffff


	//   ....[2]....
        /*004c*/ 	.word	0xffffffff


	//   ....[3]....
        /*0050*/ 	.word	0xffffffff


	//   ....[4]....
        /*0054*/ 	.word	0x0500000f


	//----- nvinfo : EIATTR_COOP_GROUP_INSTR_OFFSETS
	.align		4
.L_30:
        /*0058*/ 	.byte	0x04, 0x28
        /*005a*/ 	.short	(.L_32 - .L_31)


	//   ....[0]....
.L_31:
        /*005c*/ 	.word	0x00000060


	//   ....[1]....
        /*0060*/ 	.word	0x00000070


	//   ....[2]....
        /*0064*/ 	.word	0x00000130


	//   ....[3]....
        /*0068*/ 	.word	0x00000320


	//   ....[4]....
        /*006c*/ 	.word	0x00008de0


	//----- nvinfo : EIATTR_REG_RECONFIG
	.align		4
.L_32:
        /*0070*/ 	.byte	0x01, 0x54
	.zero		2


	//----- nvinfo : EIATTR_SYSCALL_OFFSETS
	.align		4
        /*0074*/ 	.byte	0x04, 0x46
        /*0076*/ 	.short	(.L_34 - .L_33)


	//   ....[0]....
.L_33:
        /*0078*/ 	.word	0x000013f0


	//   ....[1]....
        /*007c*/ 	.word	0x00001550


	//   ....[2]....
        /*0080*/ 	.word	0x00001640


	//   ....[3]....
        /*0084*/ 	.word	0x00007d00


	//   ....[4]....
        /*0088*/ 	.word	0x00007e30


	//----- nvinfo : EIATTR_MBARRIER_INSTR_OFFSETS
	.align		4
.L_34:
        /*008c*/ 	.byte	0x04, 0x39
        /*008e*/ 	.short	(.L_36 - .L_35)


	//   ....[0]....
.L_35:
        /*0090*/ 	.word	0x00000230
        /*0094*/ 	.word	0x000000ff
        /*0098*/ 	.word	0x00000000
        /*009c*/ 	.short	0x0100
        /*009e*/ 	.byte	0x08
	.zero		1


	//   ....[1]....
        /*00a0*/ 	.word	0x00000240
        /*00a4*/ 	.word	0x000000ff
        /*00a8*/ 	.word	0x00000038
        /*00ac*/ 	.short	0x0100
        /*00ae*/ 	.byte	0x08
	.zero		1


	//   ....[2]....
        /*00b0*/ 	.word	0x00000250
        /*00b4*/ 	.word	0x000000ff
        /*00b8*/ 	.word	0x00000008
        /*00bc*/ 	.short	0x0100
        /*00be*/ 	.byte	0x08
	.zero		1


	//   ....[3]....
        /*00c0*/ 	.word	0x00000260
        /*00c4*/ 	.word	0x000000ff
        /*00c8*/ 	.word	0x00000040
        /*00cc*/ 	.short	0x0100
        /*00ce*/ 	.byte	0x08
	.zero		1


	//   ....[4]....
        /*00d0*/ 	.word	0x00000270
        /*00d4*/ 	.word	0x000000ff
        /*00d8*/ 	.word	0x00000010
        /*00dc*/ 	.short	0x0100
        /*00de*/ 	.byte	0x08
	.zero		1


	//   ....[5]....
        /*00e0*/ 	.word	0x00000280
        /*00e4*/ 	.word	0x000000ff
        /*00e8*/ 	.word	0x00000048
        /*00ec*/ 	.short	0x0100
        /*00ee*/ 	.byte	0x08
	.zero		1


	//   ....[6]....
        /*00f0*/ 	.word	0x00000290
        /*00f4*/ 	.word	0x000000ff
        /*00f8*/ 	.word	0x00000018
        /*00fc*/ 	.short	0x0100
        /*00fe*/ 	.byte	0x08
	.zero		1


	//   ....[7]....
        /*0100*/ 	.word	0x000002a0
        /*0104*/ 	.word	0x000000ff
        /*0108*/ 	.word	0x00000050
        /*010c*/ 	.short	0x0100
        /*010e*/ 	.byte	0x08
	.zero		1


	//   ....[8]....
        /*0110*/ 	.word	0x000002b0
        /*0114*/ 	.word	0x000000ff
        /*0118*/ 	.word	0x00000020
        /*011c*/ 	.short	0x0100
        /*011e*/ 	.byte	0x08
	.zero		1


	//   ....[9]....
        /*0120*/ 	.word	0x000002c0
        /*0124*/ 	.word	0x000000ff
        /*0128*/ 	.word	0x00000058
        /*012c*/ 	.short	0x0100
        /*012e*/ 	.byte	0x08
	.zero		1


	//   ....[10]....
        /*0130*/ 	.word	0x000002d0
        /*0134*/ 	.word	0x000000ff
        /*0138*/ 	.word	0x00000028
        /*013c*/ 	.short	0x0100
        /*013e*/ 	.byte	0x08
	.zero		1


	//   ....[11]....
        /*0140*/ 	.word	0x000002e0
        /*0144*/ 	.word	0x000000ff
        /*0148*/ 	.word	0x00000060
        /*014c*/ 	.short	0x0100
        /*014e*/ 	.byte	0x08
	.zero		1


	//   ....[12]....
        /*0150*/ 	.word	0x000002f0
        /*0154*/ 	.word	0x000000ff
        /*0158*/ 	.word	0x00000030
        /*015c*/ 	.short	0x0100
        /*015e*/ 	.byte	0x08
	.zero		1


	//   ....[13]....
        /*0160*/ 	.word	0x00000300
        /*0164*/ 	.word	0x000000ff
        /*0168*/ 	.word	0x00000068
        /*016c*/ 	.short	0x0100
        /*016e*/ 	.byte	0x08
	.zero		1


	//   ....[14]....
        /*0170*/ 	.word	0x000005a0
        /*0174*/ 	.word	0x000000ff
        /*0178*/ 	.word	0x00000080
        /*017c*/ 	.short	0x0100
        /*017e*/ 	.byte	0x08
	.zero		1


	//   ....[15]....
        /*0180*/ 	.word	0x00000620
        /*0184*/ 	.word	0x000000ff
        /*0188*/ 	.word	0x00000088
        /*018c*/ 	.short	0x0100
        /*018e*/ 	.byte	0x08
	.zero		1


	//   ....[16]....
        /*0190*/ 	.word	0x00001730
        /*0194*/ 	.word	0x00000005
        /*0198*/ 	.word	0x00000000
        /*019c*/ 	.short	0x010a
        /*019e*/ 	.byte	0x3f
	.zero		1


	//   ....[17]....
        /*01a0*/ 	.word	0x00001770
        /*01a4*/ 	.word	0x00000005
        /*01a8*/ 	.word	0x00000000
        /*01ac*/ 	.short	0x010a
        /*01ae*/ 	.byte	0x3f
	.zero		1


	//   ....[18]....
        /*01b0*/ 	.word	0x00001880
        /*01b4*/ 	.word	0x00000004
        /*01b8*/ 	.word	0x00000000
        /*01bc*/ 	.short	0x010a
        /*01be*/ 	.byte	0x3f
	.zero		1


	//   ....[19]....
        /*01c0*/ 	.word	0x000021e0
        /*01c4*/ 	.word	0x00000004
        /*01c8*/ 	.word	0x00000000
        /*01cc*/ 	.short	0x010a
        /*01ce*/ 	.byte	0x3f
	.zero		1


	//   ....[20]....
        /*01d0*/ 	.word	0x000025b0
        /*01d4*/ 	.word	0x0000000e
        /*01d8*/ 	.word	0x00000000
        /*01dc*/ 	.short	0x010a
        /*01de*/ 	.byte	0x3f
	.zero		1


	//   ....[21]....
        /*01e0*/ 	.word	0x00002a50
        /*01e4*/ 	.word	0x00000006
        /*01e8*/ 	.word	0x00000000
        /*01ec*/ 	.short	0x0101
        /*01ee*/ 	.byte	0x3f
	.zero		1


	//   ....[22]....
        /*01f0*/ 	.word	0x00002d30
        /*01f4*/ 	.word	0x0000000e
        /*01f8*/ 	.word	0x00000000
        /*01fc*/ 	.short	0x010a
        /*01fe*/ 	.byte	0x3f
	.zero		1


	//   ....[23]....
        /*0200*/ 	.word	0x00003500
        /*0204*/ 	.word	0x00000004
        /*0208*/ 	.word	0x00000000
        /*020c*/ 	.short	0x0101
        /*020e*/ 	.byte	0x3f
	.zero		1


	//   ....[24]....
        /*0210*/ 	.word	0x000038a0
        /*0214*/ 	.word	0x00000003
        /*0218*/ 	.word	0x00000000
        /*021c*/ 	.short	0x0101
        /*021e*/ 	.byte	0x3f
	.zero		1


	//   ....[25]....
        /*0220*/ 	.word	0x00007f00
        /*0224*/ 	.word	0x00000008
        /*0228*/ 	.word	0x00000038
        /*022c*/ 	.short	0x010a
        /*022e*/ 	.byte	0x3f
	.zero		1


	//   ....[26]....
        /*0230*/ 	.word	0x000082e0
        /*0234*/ 	.word	0x00000006
        /*0238*/ 	.word	0x00000088
        /*023c*/ 	.short	0x0101
        /*023e*/ 	.byte	0x3f
	.zero		1


	//   ....[27]....
        /*0240*/ 	.word	0x000089e0
        /*0244*/ 	.word	0x00000005
        /*0248*/ 	.word	0x00000000
        /*024c*/ 	.short	0x010a
        /*024e*/ 	.byte	0x3f
	.zero		1


	//   ....[28]....
        /*0250*/ 	.word	0x00008a60
        /*0254*/ 	.word	0x00000007
        /*0258*/ 	.word	0x00000000
        /*025c*/ 	.short	0x010a
        /*025e*/ 	.byte	0x3f
	.zero		1


	//   ....[29]....
        /*0260*/ 	.word	0x00008af0
        /*0264*/ 	.word	0x00000006
        /*0268*/ 	.word	0x00000000
        /*026c*/ 	.short	0x010a
        /*026e*/ 	.byte	0x3f
	.zero		1


	//   ....[30]....
        /*0270*/ 	.word	0x00008b80
        /*0274*/ 	.word	0x00000009
        /*0278*/ 	.word	0x00000000
        /*027c*/ 	.short	0x010a
        /*027e*/ 	.byte	0x3f
	.zero		1


	//   ....[31]....
        /*0280*/ 	.word	0x00008c10
        /*0284*/ 	.word	0x00000008
        /*0288*/ 	.word	0x00000000
        /*028c*/ 	.short	0x010a
        /*028e*/ 	.byte	0x3f
	.zero		1


	//   ....[32]....
        /*0290*/ 	.word	0x00008ca0
        /*0294*/ 	.word	0x0000000b
        /*0298*/ 	.word	0x00000000
        /*029c*/ 	.short	0x010a
        /*029e*/ 	.byte	0x3f
	.zero		1


	//   ....[33]....
        /*02a0*/ 	.word	0x00008d30
        /*02a4*/ 	.word	0x00000003
        /*02a8*/ 	.word	0x00000000
        /*02ac*/ 	.short	0x010a
        /*02ae*/ 	.byte	0x3f
	.zero		1


	//   ....[34]....
        /*02b0*/ 	.word	0x00008e10
        /*02b4*/ 	.word	0x00000005
        /*02b8*/ 	.word	0x00000000
        /*02bc*/ 	.short	0x010a
        /*02be*/ 	.byte	0x3f
	.zero		1


	//   ....[35]....
        /*02c0*/ 	.word	0x00008e60
        /*02c4*/ 	.word	0x00000004
        /*02c8*/ 	.word	0x00000000
        /*02cc*/ 	.short	0x010a
        /*02ce*/ 	.byte	0x3f
	.zero		1


	//   ....[36]....
        /*02d0*/ 	.word	0x00008eb0
        /*02d4*/ 	.word	0x0000000e
        /*02d8*/ 	.word	0x00000000
        /*02dc*/ 	.short	0x010a
        /*02de*/ 	.byte	0x3f
	.zero		1


	//   ....[37]....
        /*02e0*/ 	.word	0x00008f80
        /*02e4*/ 	.word	0x00000008
        /*02e8*/ 	.word	0x00000038
        /*02ec*/ 	.short	0x010a
        /*02ee*/ 	.byte	0x3f
	.zero		1


	//   ....[38]....
        /*02f0*/ 	.word	0x00009050
        /*02f4*/ 	.word	0x00000005
        /*02f8*/ 	.word	0x00000000
        /*02fc*/ 	.short	0x010a
        /*02fe*/ 	.byte	0x3f
	.zero		1


	//   ....[39]....
        /*0300*/ 	.word	0x000090a0
        /*0304*/ 	.word	0x00000007
        /*0308*/ 	.word	0x00000000
        /*030c*/ 	.short	0x010a
        /*030e*/ 	.byte	0x3f
	.zero		1


	//   ....[40]....
        /*0310*/ 	.word	0x000090f0
        /*0314*/ 	.word	0x00000006
        /*0318*/ 	.word	0x00000000
        /*031c*/ 	.short	0x010a
        /*031e*/ 	.byte	0x3f
	.zero		1


	//   ....[41]....
        /*0320*/ 	.word	0x00009140
        /*0324*/ 	.word	0x00000009
        /*0328*/ 	.word	0x00000000
        /*032c*/ 	.short	0x010a
        /*032e*/ 	.byte	0x3f
	.zero		1


	//   ....[42]....
        /*0330*/ 	.word	0x00009190
        /*0334*/ 	.word	0x00000008
        /*0338*/ 	.word	0x00000000
        /*033c*/ 	.short	0x010a
        /*033e*/ 	.byte	0x3f
	.zero		1


	//   ....[43]....
        /*0340*/ 	.word	0x000091e0
        /*0344*/ 	.word	0x0000000b
        /*0348*/ 	.word	0x00000000
        /*034c*/ 	.short	0x010a
        /*034e*/ 	.byte	0x3f
	.zero		1


	//----- nvinfo : EIATTR_NUM_MBARRIERS
	.align		4
.L_36:
        /*0350*/ 	.byte	0x03, 0x38
        /*0352*/ 	.short	0x0010


	//----- nvinfo : EIATTR_EXIT_INSTR_OFFSETS
	.align		4
        /*0354*/ 	.byte	0x04, 0x1c
        /*0356*/ 	.short	(.L_38 - .L_37)


	//   ....[0]....
.L_37:
        /*0358*/ 	.word	0x000006c0


	//   ....[1]....
        /*035c*/ 	.word	0x00000f80


	//   ....[2]....
        /*0360*/ 	.word	0x00007360


	//   ....[3]....
        /*0364*/ 	.word	0x00007980


	//   ....[4]....
        /*0368*/ 	.word	0x00008d80


	//----- nvinfo : EIATTR_MAX_THREADS
	.align		4
.L_38:
        /*036c*/ 	.byte	0x04, 0x05
        /*036e*/ 	.short	(.L_40 - .L_39)
.L_39:
        /*0370*/ 	.word	0x00000180
        /*0374*/ 	.word	0x00000001
        /*0378*/ 	.word	0x00000001


	//----- nvinfo : EIATTR_CRS_STACK_SIZE
	.align		4
.L_40:
        /*037c*/ 	.byte	0x04, 0x1e
        /*037e*/ 	.short	(.L_42 - .L_41)
.L_41:
        /*0380*/ 	.word	0x00000000


	//----- nvinfo : EIATTR_CBANK_PARAM_SIZE
	.align		4
.L_42:
        /*0384*/ 	.byte	0x03, 0x19
        /*0386*/ 	.short	0x0470


	//----- nvinfo : EIATTR_PARAM_CBANK
	.align		4
        /*0388*/ 	.byte	0x04, 0x0a
        /*038a*/ 	.short	(.L_44 - .L_43)
	.align		4
.L_43:
        /*038c*/ 	.word	index@(.nv.constant0._ZN7cutlass13device_kernelINS_4gemm6kernel13GemmUniversalIN4cute5tupleIJiiiiEEENS1_10collective13CollectiveMmaINS1_39MainloopSm90TmaGmmaRmemAWarpSpecializedILi7ENS5_IJNS4_1CILi1EEESB_SB_EEENS1_35KernelTmaWarpSpecializedCooperativeEEENS5_IJNSA_ILi128EEESF_SF_EEEaNS5_IJlSB_lEEEaNS5_IJSB_llEEENS4_8TiledMMAINS4_8MMA_AtomIJNS4_4SM904GMMA27MMA_64x128x32_S32S8S8_RS_TNEEEENS4_6LayoutINS5_IJNSA_ILi2EEESB_SB_EEENS5_IJSB_NSA_ILi0EEESS_EEEEENS5_IJNS4_10UnderscoreESV_SV_EEEEENS4_13SM90_TMA_LOADENS4_14ComposedLayoutINS4_7SwizzleILi3ELi4ELi3EEENS4_18smem_ptr_flag_bitsILi8EEENSP_INS5_IJNSA_ILi8EEESF_EEENS5_IJSF_SB_EEEEEEEvNS4_8identityESY_NSZ_IS11_S13_NSP_INS5_IJSF_S14_EEENS5_IJSB_SF_EEEEEEENS4_9Copy_AtomIJNS4_39AutoVectorizingCopyWithAssumedAlignmentILi128EEEaEEES19_EENS_8epilogue10collective6detail29Sm90TmaWarpSpecializedAdapterINS1K_15DefaultEpilogueIaSH_SH_NS1J_6thread17LinearCombinationIaLi1EiiLNS1O_9ScaleType4KindE0ELNS_15FloatRoundStyleE2EaEENS1_15EpilogueDefaultEEEEEvvEEEEvNT_6ParamsE)
        /*0390*/ 	.short	0x0210
        /*0392*/ 	.short	0x0470


	//----- nvinfo : EIATTR_SW_WAR
	.align		4
.L_44:
        /*0394*/ 	.byte	0x04, 0x36
        /*0396*/ 	.short	(.L_46 - .L_45)
.L_45:
        /*0398*/ 	.word	0x00000008
.L_46:


//--------------------- .nv.callgraph             --------------------------
	.section	.nv.callgraph,"",@"SHT_CUDA_CALLGRAPH"
	.align	4
	.sectionentsize	8
	.align		4
        /*0000*/ 	.word	0x00000000
	.align		4
        /*0004*/ 	.word	0xffffffff
	.align		4
        /*0008*/ 	.word	index@(_ZN7cutlass13device_kernelINS_4gemm6kernel13GemmUniversalIN4cute5tupleIJiiiiEEENS1_10collective13CollectiveMmaINS1_39MainloopSm90TmaGmmaRmemAWarpSpecializedILi7ENS5_IJNS4_1CILi1EEESB_SB_EEENS1_35KernelTmaWarpSpecializedCooperativeEEENS5_IJNSA_ILi128EEESF_SF_EEEaNS5_IJlSB_lEEEaNS5_IJSB_llEEENS4_8TiledMMAINS4_8MMA_AtomIJNS4_4SM904GMMA27MMA_64x128x32_S32S8S8_RS_TNEEEENS4_6LayoutINS5_IJNSA_ILi2EEESB_SB_EEENS5_IJSB_NSA_ILi0EEESS_EEEEENS5_IJNS4_10UnderscoreESV_SV_EEEEENS4_13SM90_TMA_LOADENS4_14ComposedLayoutINS4_7SwizzleILi3ELi4ELi3EEENS4_18smem_ptr_flag_bitsILi8EEENSP_INS5_IJNSA_ILi8EEESF_EEENS5_IJSF_SB_EEEEEEEvNS4_8identityESY_NSZ_IS11_S13_NSP_INS5_IJSF_S14_EEENS5_IJSB_SF_EEEEEEENS4_9Copy_AtomIJNS4_39AutoVectorizingCopyWithAssumedAlignmentILi128EEEaEEES19_EENS_8epilogue10collective6detail29Sm90TmaWarpSpecializedAdapterINS1K_15DefaultEpilogueIaSH_SH_NS1J_6thread17LinearCombinationIaLi1EiiLNS1O_9ScaleType4KindE0ELNS_15FloatRoundStyleE2EaEENS1_15EpilogueDefaultEEEEEvvEEEEvNT_6ParamsE)
	.align		4
        /*000c*/ 	.word	index@(__assertfail)
	.align		4
        /*0010*/ 	.word	0x00000000
	.align		4
        /*0014*/ 	.word	0xfffffffe
	.align		4
        /*0018*/ 	.word	0x00000000
	.align		4
        /*001c*/ 	.word	0xfffffffd
	.align		4
        /*0020*/ 	.word	0x00000000
	.align		4
        /*0024*/ 	.word	0xfffffffc


//--------------------- .nv.constant4             --------------------------
	.section	.nv.constant4,"a",@progbits
	.align	8
	.align		8
.nv.constant4:
        /*0000*/ 	.dword	__assertfail
	.align		8
        /*0008*/ 	.dword	__unnamed_1
	.align		8
        /*0010*/ 	.dword	__unnamed_2
	.align		8
        /*0018*/ 	.dword	_ZN40_INTERNAL_b4909dcb_4_k_cu_a48aa86b_317684cuda3std3__45__cpo5beginE
	.align		8
        /*0020*/ 	.dword	_ZN40_INTERNAL_b4909dcb_4_k_cu_a48aa86b_317684cuda3std3__45__cpo3endE
	.align		8
        /*0028*/ 	.dword	_ZN40_INTERNAL_b4909dcb_4_k_cu_a48aa86b_317684cuda3std3__45__cpo6cbeginE
	.align		8
        /*0030*/ 	.dword	_ZN40_INTERNAL_b4909dcb_4_k_cu_a48aa86b_317684cuda3std3__45__cpo4cendE
	.align		8
        /*0038*/ 	.dword	_ZN40_INTERNAL_b4909dcb_4_k_cu_a48aa86b_317684cuda3std3__442_GLOBAL__N__b4909dcb_4_k_cu_a48aa86b_317686ignoreE
	.align		8
        /*0040*/ 	.dword	_ZN40_INTERNAL_b4909dcb_4_k_cu_a48aa86b_317684cuda3std3__419piecewise_constructE
	.align		8
        /*0048*/ 	.dword	_ZN40_INTERNAL_b4909dcb_4_k_cu_a48aa86b_317684cuda3std3__48in_placeE
	.align		8
        /*0050*/ 	.dword	_ZN40_INTERNAL_b4909dcb_4_k_cu_a48aa86b_317684cuda3std6ranges3__45__cpo4swapE
	.align		8
        /*0058*/ 	.dword	_ZN40_INTERNAL_b4909dcb_4_k_cu_a48aa86b_317684cuda3std6ranges3__45__cpo9iter_moveE
	.align		8
        /*0060*/ 	.dword	_ZN40_INTERNAL_b4909dcb_4_k_cu_a48aa86b_317684cute7productE
	.align		8
        /*0068*/ 	.dword	_ZN40_INTERNAL_b4909dcb_4_k_cu_a48aa86b_317684cute1_E
	.align		8
        /*0070*/ 	.dword	$str$24
	.align		8
        /*0078*/ 	.dword	$str$25


//--------------------- .text._ZN7cutlass13device_kernelINS_4gemm6kernel13GemmUniversalIN4cute5tupleIJiiiiEEENS1_10collective13CollectiveMmaINS1_39MainloopSm90TmaGmmaRmemAWarpSpecializedILi7ENS5_IJNS4_1CILi1EEESB_SB_EEENS1_35KernelTmaWarpSpecializedCooperativeEEENS5_IJNSA_ILi128EEESF_SF_EEEaNS5_IJlSB_lEEEaNS5_IJSB_llEEENS4_8TiledMMAINS4_8MMA_AtomIJNS4_4SM904GMMA27MMA_64x128x32_S32S8S8_RS_TNEEEENS4_6LayoutINS5_IJNSA_ILi2EEESB_SB_EEENS5_IJSB_NSA_ILi0EEESS_EEEEENS5_IJNS4_10UnderscoreESV_SV_EEEEENS4_13SM90_TMA_LOADENS4_14ComposedLayoutINS4_7SwizzleILi3ELi4ELi3EEENS4_18smem_ptr_flag_bitsILi8EEENSP_INS5_IJNSA_ILi8EEESF_EEENS5_IJSF_SB_EEEEEEEvNS4_8identityESY_NSZ_IS11_S13_NSP_INS5_IJSF_S14_EEENS5_IJSB_SF_EEEEEEENS4_9Copy_AtomIJNS4_39AutoVectorizingCopyWithAssumedAlignmentILi128EEEaEEES19_EENS_8epilogue10collective6detail29Sm90TmaWarpSpecializedAdapterINS1K_15DefaultEpilogueIaSH_SH_NS1J_6thread17LinearCombinationIaLi1EiiLNS1O_9ScaleType4KindE0ELNS_15FloatRoundStyleE2EaEENS1_15EpilogueDefaultEEEEEvvEEEEvNT_6ParamsE --------------------------
	.section	.text._ZN7cutlass13device_kernelINS_4gemm6kernel13GemmUniversalIN4cute5tupleIJiiiiEEENS1_10collective13CollectiveMmaINS1_39MainloopSm90TmaGmmaRmemAWarpSpecializedILi7ENS5_IJNS4_1CILi1EEESB_SB_EEENS1_35KernelTmaWarpSpecializedCooperativeEEENS5_IJNSA_ILi128EEESF_SF_EEEaNS5_IJlSB_lEEEaNS5_IJSB_llEEENS4_8TiledMMAINS4_8MMA_AtomIJNS4_4SM904GMMA27MMA_64x128x32_S32S8S8_RS_TNEEEENS4_6LayoutINS5_IJNSA_ILi2EEESB_SB_EEENS5_IJSB_NSA_ILi0EEESS_EEEEENS5_IJNS4_10UnderscoreESV_SV_EEEEENS4_13SM90_TMA_LOADENS4_14ComposedLayoutINS4_7SwizzleILi3ELi4ELi3EEENS4_18smem_ptr_flag_bitsILi8EEENSP_INS5_IJNSA_ILi8EEESF_EEENS5_IJSF_SB_EEEEEEEvNS4_8identityESY_NSZ_IS11_S13_NSP_INS5_IJSF_S14_EEENS5_IJSB_SF_EEEEEEENS4_9Copy_AtomIJNS4_39AutoVectorizingCopyWithAssumedAlignmentILi128EEEaEEES19_EENS_8epilogue10collective6detail29Sm90TmaWarpSpecializedAdapterINS1K_15DefaultEpilogueIaSH_SH_NS1J_6thread17LinearCombinationIaLi1EiiLNS1O_9ScaleType4KindE0ELNS_15FloatRoundStyleE2EaEENS1_15EpilogueDefaultEEEEEvvEEEEvNT_6ParamsE,"ax",@progbits
	.align	128
.text._ZN7cutlass13device_kernelINS_4gemm6kernel13GemmUniversalIN4cute5tupleIJiiiiEEENS1_10collective13CollectiveMmaINS1_39MainloopSm90TmaGmmaRmemAWarpSpecializedILi7ENS5_IJNS4_1CILi1EEESB_SB_EEENS1_35KernelTmaWarpSpecializedCooperativeEEENS5_IJNSA_ILi128EEESF_SF_EEEaNS5_IJlSB_lEEEaNS5_IJSB_llEEENS4_8TiledMMAINS4_8MMA_AtomIJNS4_4SM904GMMA27MMA_64x128x32_S32S8S8_RS_TNEEEENS4_6LayoutINS5_IJNSA_ILi2EEESB_SB_EEENS5_IJSB_NSA_ILi0EEESS_EEEEENS5_IJNS4_10UnderscoreESV_SV_EEEEENS4_13SM90_TMA_LOADENS4_14ComposedLayoutINS4_7SwizzleILi3ELi4ELi3EEENS4_18smem_ptr_flag_bitsILi8EEENSP_INS5_IJNSA_ILi8EEESF_EEENS5_IJSF_SB_EEEEEEEvNS4_8identityESY_NSZ_IS11_S13_NSP_INS5_IJSF_S14_EEENS5_IJSB_SF_EEEEEEENS4_9Copy_AtomIJNS4_39AutoVectorizingCopyWithAssumedAlignmentILi128EEEaEEES19_EENS_8epilogue10collective6detail29Sm90TmaWarpSpecializedAdapterINS1K_15DefaultEpilogueIaSH_SH_NS1J_6thread17LinearCombinationIaLi1EiiLNS1O_9ScaleType4KindE0ELNS_15FloatRoundStyleE2EaEENS1_15EpilogueDefaultEEEEEvvEEEEvNT_6ParamsE:
        .type           _ZN7cutlass13device_kernelINS_4gemm6kernel13GemmUniversalIN4cute5tupleIJiiiiEEENS1_10collective13CollectiveMmaINS1_39MainloopSm90TmaGmmaRmemAWarpSpecializedILi7ENS5_IJNS4_1CILi1EEESB_SB_EEENS1_35KernelTmaWarpSpecializedCooperativeEEENS5_IJNSA_ILi128EEESF_SF_EEEaNS5_IJlSB_lEEEaNS5_IJSB_llEEENS4_8TiledMMAINS4_8MMA_AtomIJNS4_4SM904GMMA27MMA_64x128x32_S32S8S8_RS_TNEEEENS4_6LayoutINS5_IJNSA_ILi2EEESB_SB_EEENS5_IJSB_NSA_ILi0EEESS_EEEEENS5_IJNS4_10UnderscoreESV_SV_EEEEENS4_13SM90_TMA_LOADENS4_14ComposedLayoutINS4_7SwizzleILi3ELi4ELi3EEENS4_18smem_ptr_flag_bitsILi8EEENSP_INS5_IJNSA_ILi8EEESF_EEENS5_IJSF_SB_EEEEEEEvNS4_8identityESY_NSZ_IS11_S13_NSP_INS5_IJSF_S14_EEENS5_IJSB_SF_EEEEEEENS4_9Copy_AtomIJNS4_39AutoVectorizingCopyWithAssumedAlignmentILi128EEEaEEES19_EENS_8epilogue10collective6detail29Sm90TmaWarpSpecializedAdapterINS1K_15DefaultEpilogueIaSH_SH_NS1J_6thread17LinearCombinationIaLi1EiiLNS1O_9ScaleType4KindE0ELNS_15FloatRoundStyleE2EaEENS1_15EpilogueDefaultEEEEEvvEEEEvNT_6ParamsE,@function
        .size           _ZN7cutlass13device_kernelINS_4gemm6kernel13GemmUniversalIN4cute5tupleIJiiiiEEENS1_10collective13CollectiveMmaINS1_39MainloopSm90TmaGmmaRmemAWarpSpecializedILi7ENS5_IJNS4_1CILi1EEESB_SB_EEENS1_35KernelTmaWarpSpecializedCooperativeEEENS5_IJNSA_ILi128EEESF_SF_EEEaNS5_IJlSB_lEEEaNS5_IJSB_llEEENS4_8TiledMMAINS4_8MMA_AtomIJNS4_4SM904GMMA27MMA_64x128x32_S32S8S8_RS_TNEEEENS4_6LayoutINS5_IJNSA_ILi2EEESB_SB_EEENS5_IJSB_NSA_ILi0EEESS_EEEEENS5_IJNS4_10UnderscoreESV_SV_EEEEENS4_13SM90_TMA_LOADENS4_14ComposedLayoutINS4_7SwizzleILi3ELi4ELi3EEENS4_18smem_ptr_flag_bitsILi8EEENSP_INS5_IJNSA_ILi8EEESF_EEENS5_IJSF_SB_EEEEEEEvNS4_8identityESY_NSZ_IS11_S13_NSP_INS5_IJSF_S14_EEENS5_IJSB_SF_EEEEEEENS4_9Copy_AtomIJNS4_39AutoVectorizingCopyWithAssumedAlignmentILi128EEEaEEES19_EENS_8epilogue10collective6detail29Sm90TmaWarpSpecializedAdapterINS1K_15DefaultEpilogueIaSH_SH_NS1J_6thread17LinearCombinationIaLi1EiiLNS1O_9ScaleType4KindE0ELNS_15FloatRoundStyleE2EaEENS1_15EpilogueDefaultEEEEEvvEEEEvNT_6ParamsE,(.L_x_219 - _ZN7cutlass13device_kernelINS_4gemm6kernel13GemmUniversalIN4cute5tupleIJiiiiEEENS1_10collective13CollectiveMmaINS1_39MainloopSm90TmaGmmaRmemAWarpSpecializedILi7ENS5_IJNS4_1CILi1EEESB_SB_EEENS1_35KernelTmaWarpSpecializedCooperativeEEENS5_IJNSA_ILi128EEESF_SF_EEEaNS5_IJlSB_lEEEaNS5_IJSB_llEEENS4_8TiledMMAINS4_8MMA_AtomIJNS4_4SM904GMMA27MMA_64x128x32_S32S8S8_RS_TNEEEENS4_6LayoutINS5_IJNSA_ILi2EEESB_SB_EEENS5_IJSB_NSA_ILi0EEESS_EEEEENS5_IJNS4_10UnderscoreESV_SV_EEEEENS4_13SM90_TMA_LOADENS4_14ComposedLayoutINS4_7SwizzleILi3ELi4ELi3EEENS4_18smem_ptr_flag_bitsILi8EEENSP_INS5_IJNSA_ILi8EEESF_EEENS5_IJSF_SB_EEEEEEEvNS4_8identityESY_NSZ_IS11_S13_NSP_INS5_IJSF_S14_EEENS5_IJSB_SF_EEEEEEENS4_9Copy_AtomIJNS4_39AutoVectorizingCopyWithAssumedAlignmentILi128EEEaEEES19_EENS_8epilogue10collective6detail29Sm90TmaWarpSpecializedAdapterINS1K_15DefaultEpilogueIaSH_SH_NS1J_6thread17LinearCombinationIaLi1EiiLNS1O_9ScaleType4KindE0ELNS_15FloatRoundStyleE2EaEENS1_15EpilogueDefaultEEEEEvvEEEEvNT_6ParamsE)
        .other          _ZN7cutlass13device_kernelINS_4gemm6kernel13GemmUniversalIN4cute5tupleIJiiiiEEENS1_10collective13CollectiveMmaINS1_39MainloopSm90TmaGmmaRmemAWarpSpecializedILi7ENS5_IJNS4_1CILi1EEESB_SB_EEENS1_35KernelTmaWarpSpecializedCooperativeEEENS5_IJNSA_ILi128EEESF_SF_EEEaNS5_IJlSB_lEEEaNS5_IJSB_llEEENS4_8TiledMMAINS4_8MMA_AtomIJNS4_4SM904GMMA27MMA_64x128x32_S32S8S8_RS_TNEEEENS4_6LayoutINS5_IJNSA_ILi2EEESB_SB_EEENS5_IJSB_NSA_ILi0EEESS_EEEEENS5_IJNS4_10UnderscoreESV_SV_EEEEENS4_13SM90_TMA_LOADENS4_14ComposedLayoutINS4_7SwizzleILi3ELi4ELi3EEENS4_18smem_ptr_flag_bitsILi8EEENSP_INS5_IJNSA_ILi8EEESF_EEENS5_IJSF_SB_EEEEEEEvNS4_8identityESY_NSZ_IS11_S13_NSP_INS5_IJSF_S14_EEENS5_IJSB_SF_EEEEEEENS4_9Copy_AtomIJNS4_39AutoVectorizingCopyWithAssumedAlignmentILi128EEEaEEES19_EENS_8epilogue10collective6detail29Sm90TmaWarpSpecializedAdapterINS1K_15DefaultEpilogueIaSH_SH_NS1J_6thread17LinearCombinationIaLi1EiiLNS1O_9ScaleType4KindE0ELNS_15FloatRoundStyleE2EaEENS1_15EpilogueDefaultEEEEEvvEEEEvNT_6ParamsE,@"STO_CUDA_ENTRY STV_DEFAULT"
_ZN7cutlass13device_kernelINS_4gemm6kernel13GemmUniversalIN4cute5tupleIJiiiiEEENS1_10collective13CollectiveMmaINS1_39MainloopSm90TmaGmmaRmemAWarpSpecializedILi7ENS5_IJNS4_1CILi1EEESB_SB_EEENS1_35KernelTmaWarpSpecializedCooperativeEEENS5_IJNSA_ILi128EEESF_SF_EEEaNS5_IJlSB_lEEEaNS5_IJSB_llEEENS4_8TiledMMAINS4_8MMA_AtomIJNS4_4SM904GMMA27MMA_64x128x32_S32S8S8_RS_TNEEEENS4_6LayoutINS5_IJNSA_ILi2EEESB_SB_EEENS5_IJSB_NSA_ILi0EEESS_EEEEENS5_IJNS4_10UnderscoreESV_SV_EEEEENS4_13SM90_TMA_LOADENS4_14ComposedLayoutINS4_7SwizzleILi3ELi4ELi3EEENS4_18smem_ptr_flag_bitsILi8EEENSP_INS5_IJNSA_ILi8EEESF_EEENS5_IJSF_SB_EEEEEEEvNS4_8identityESY_NSZ_IS11_S13_NSP_INS5_IJSF_S14_EEENS5_IJSB_SF_EEEEEEENS4_9Copy_AtomIJNS4_39AutoVectorizingCopyWithAssumedAlignmentILi128EEEaEEES19_EENS_8epilogue10collective6detail29Sm90TmaWarpSpecializedAdapterINS1K_15DefaultEpilogueIaSH_SH_NS1J_6thread17LinearCombinationIaLi1EiiLNS1O_9ScaleType4KindE0ELNS_15FloatRoundStyleE2EaEENS1_15EpilogueDefaultEEEEEvvEEEEvNT_6ParamsE:
[----:B------:R-:W0:Y:S01]  /*0000*/  LDC R1, c[0x0][0x28] ;  /* 0x00000a00ff017b82 */ /* 0x000e220000000800 */
[----:B------:R-:W1:Y:S01]  /*0010*/  S2R R0, SR_TID.X ;  /* 0x0000000000007919 */ /* 0x000e620000002100 */
[----:B------:R-:W-:Y:S01]  /*0020*/  ELECT P0, URZ, PT ;  /* 0x00000000003f782f */ /* 0x000fe20003800000 */
[----:B------:R-:W-:Y:S01]  /*0030*/  BSSY B0, `(.L_x_0) ;  /* 0x000000f000007945 */ /* 0x000fe20003800000 */
[--C-:B-1----:R-:W-:Y:S02]  /*0040*/  SHF.R.U32.HI R3, RZ, 0x5, R0.reuse ;  /* 0x00000005ff037819 */ /* 0x102fe40000011600 */
[----:B------:R-:W-:-:S03]  /*0050*/  SHF.R.U32.HI R7, RZ, 0x7, R0 ;  /* 0x00000007ff077819 */ /* 0x000fc60000011600 */
[----:B------:R-:W1:Y:S04]  /*0060*/  SHFL.IDX PT, R5, R3, RZ, 0x1f ;  /* 0x00001fff03057589 */ /* 0x000e6800000e0000 */
[----:B------:R2:W3:Y:S01]  /*0070*/  SHFL.IDX PT, R11, R7, RZ, 0x1f ;  /* 0x00001fff070b7589 */ /* 0x0004e200000e0000 */
[----:B-1----:R-:W-:-:S13]  /*0080*/  ISETP.NE.OR P0, PT, R5, RZ, !P0 ;  /* 0x000000ff0500720c */ /* 0x002fda0004705670 */
[----:B0-23--:R-:W-:Y:S05]  /*0090*/  @P0 BRA `(.L_x_1) ;  /* 0x0000000000200947 */ /* 0x00dfea0003800000 */
[----:B------:R-:W-:Y:S02]  /*00a0*/  ULDC.64 UR4, c[0x0][0x198] ;  /* 0x0000660000047ab9 */ /* 0x000fe40000000a00 */
[----:B------:R-:W-:Y:S02]  /*00b0*/  UIADD3 UR6, UP0, UR4, 0xf0, URZ ;  /* 0x000000f004067890 */ /* 0x000fe4000ff1e03f */
[----:B------:R-:W-:Y:S02]  /*00c0*/  UIADD3 UR4, UP1, UR4, 0x1f0, URZ ;  /* 0x000001f004047890 */ /* 0x000fe4000ff3e03f */
[----:B------:R-:W-:Y:S02]  /*00d0*/  UIADD3.X UR7, URZ, UR5, URZ, UP0, !UPT ;  /* 0x000000053f077290 */ /* 0x000fe400087fe43f */
[----:B------:R-:W-:-:S07]  /*00e0*/  UIADD3.X UR5, URZ, UR5, URZ, UP1, !UPT ;  /* 0x000000053f057290 */ /* 0x000fce0008ffe43f */
[----:B------:R0:W-:Y:S02]  /*00f0*/  UTMACCTL.PF [UR6] ;  /* 0x00000000060079b9 */ /* 0x0001e40008040000 */
[----:B------:R0:W-:Y:S02]  /*0100*/  UTMACCTL.PF [UR4] ;  /* 0x00000000040079b9 */ /* 0x0001e40008040000 */
[----:B0-----:R-:W-:Y:S01]  /*0110*/  NOP ;  /* 0x0000000000007918 */ /* 0x001fe20000000000 */
.L_x_1:
[----:B------:R-:W-:Y:S05]  /*0120*/  BSYNC B0 ;  /* 0x0000000000007941 */ /* 0x000fea0003800000 */
.L_x_0:
[----:B------:R-:W0:Y:S02]  /*0130*/  SHFL.IDX PT, R2, R3, RZ, 0x1f ;  /* 0x00001fff03027589 */ /* 0x000e2400000e0000 */
[----:B0-----:R-:W-:-:S13]  /*0140*/  ISETP.NE.AND P0, PT, R2, RZ, PT ;  /* 0x000000ff0200720c */ /* 0x001fda0003f05270 */
[----:B------:R-:W-:Y:S05]  /*0150*/  @P0 BRA `(.L_x_2) ;  /* 0x0000000000700947 */ /* 0x000fea0003800000 */
[----:B------:R-:W0:Y:S01]  /*0160*/  S2UR UR8, SR_CgaCtaId ;  /* 0x00000000000879c3 */ /* 0x000e220000008800 */
[----:B------:R-:W-:Y:S01]  /*0170*/  UMOV UR4, 0x400 ;  /* 0x0000040000047882 */ /* 0x000fe20000000000 */
[----:B------:R-:W-:Y:S01]  /*0180*/  UMOV UR5, 0x1 ;  /* 0x0000000100057882 */ /* 0x000fe20000000000 */
[----:B------:R-:W-:Y:S01]  /*0190*/  UMOV UR6, 0x100 ;  /* 0x0000010000067882 */ /* 0x000fe20000000000 */
[----:B------:R-:W-:Y:S01]  /*01a0*/  ELECT P0, URZ, PT ;  /* 0x00000000003f782f */ /* 0x000fe20003800000 */
[----:B------:R-:W-:-:S04]  /*01b0*/  UIADD3 UR6, -UR6, 0x100000, URZ ;  /* 0x0010000006067890 */ /* 0x000fc8000fffe13f */
[----:B------:R-:W-:Y:S02]  /*01c0*/  USHF.L.U32 UR7, UR6, 0xb, URZ ;  /* 0x0000000b06077899 */ /* 0x000fe4000800063f */
[----:B------:R-:W-:Y:S02]  /*01d0*/  USHF.L.U32 UR6, UR6, 0x1, URZ ;  /* 0x0000000106067899 */ /* 0x000fe4000800063f */
[----:B0-----:R-:W-:Y:S02]  /*01e0*/  ULEA UR8, UR8, UR4, 0x18 ;  /* 0x0000000408087291 */ /* 0x001fe4000f8ec03f */
[----:B------:R-:W-:-:S04]  /*01f0*/  UIADD3 UR4, -UR5, 0x100000, URZ ;  /* 0x0010000005047890 */ /* 0x000fc8000fffe13f */
[----:B------:R-:W-:Y:S02]  /*0200*/  USHF.L.U32 UR5, UR4, 0xb, URZ ;  /* 0x0000000b04057899 */ /* 0x000fe4000800063f */
[----:B------:R-:W-:Y:S01]  /*0210*/  USHF.L.U32 UR4, UR4, 0x1, URZ ;  /* 0x0000000104047899 */ /* 0x000fe2000800063f */
[----:B------:R-:W0:Y:S11]  /*0220*/  FENCE.VIEW.ASYNC.S ;  /* 0x00000000000073c6 */ /* 0x000e360000000000 */
[----:B0-----:R0:W1:Y:S01]  /*0230*/  SYNCS.EXCH.64 URZ, [UR8], UR4 ;  /* 0x00000004083f75b2 */ /* 0x0010620008000100 */
[----:B------:R0:W2:Y:S01]  /*0240*/  SYNCS.EXCH.64 URZ, [UR8+0x38], UR6 ;  /* 0x00003806083f75b2 */ /* 0x0000a20008000100 */
[----:B------:R0:W3:Y:S01]  /*0250*/  SYNCS.EXCH.64 URZ, [UR8+0x8], UR4 ;  /* 0x00000804083f75b2 */ /* 0x0000e20008000100 */
[----:B------:R0:W4:Y:S01]  /*0260*/  SYNCS.EXCH.64 URZ, [UR8+0x40], UR6 ;  /* 0x00004006083f75b2 */ /* 0x0001220008000100 */
[----:B------:R0:W0:Y:S01]  /*0270*/  SYNCS.EXCH.64 URZ, [UR8+0x10], UR4 ;  /* 0x00001004083f75b2 */ /* 0x0000220008000100 */
        /* <DEDUP_REMOVED lines=9> */
[----:B------:R-:W-:Y:S01]  /*0310*/  NOP ;  /* 0x0000000000007918 */ /* 0x000fe20000000000 */
.L_x_2:
[----:B------:R-:W5:Y:S01]  /*0320*/  SHFL.IDX PT, R3, R3, RZ, 0x1f ;  /* 0x00001fff03037589 */ /* 0x000f6200000e0000 */
[----:B------:R-:W-:Y:S01]  /*0330*/  ELECT P0, URZ, PT ;  /* 0x00000000003f782f */ /* 0x000fe20003800000 */
[----:B------:R-:W1:Y:S01]  /*0340*/  LDC R2, c[0x0][0x65c] ;  /* 0x00019700ff027b82 */ /* 0x000e620000000800 */
[----:B------:R-:W-:Y:S01]  /*0350*/  SHF.R.S32.HI R8, RZ, 0x1f, R5 ;  /* 0x0000001fff087819 */ /* 0x000fe20000011405 */
[----:B------:R-:W2:Y:S01]  /*0360*/  S2R R6, SR_CTAID.Y ;  /* 0x0000000000067919 */ /* 0x000ea20000002600 */
[----:B0-----:R-:W-:Y:S01]  /*0370*/  UMOV UR4, 0x20 ;  /* 0x0000002000047882 */ /* 0x001fe20000000000 */
[----:B------:R-:W-:Y:S01]  /*0380*/  NOP ;  /* 0x0000000000007918 */ /* 0x000fe20000000000 */
[----:B------:R-:W-:Y:S01]  /*0390*/  ISETP.NE.AND P2, PT, R11, RZ, PT ;  /* 0x000000ff0b00720c */ /* 0x000fe20003f45270 */
[----:B------:R-:W0:Y:S01]  /*03a0*/  S2R R4, SR_CTAID.X ;  /* 0x0000000000047919 */ /* 0x000e220000002500 */
[----:B------:R-:W-:Y:S01]  /*03b0*/  NOP ;  /* 0x0000000000007918 */ /* 0x000fe20000000000 */
[----:B------:R-:W-:-:S02]  /*03c0*/  LOP3.LUT R31, R0, 0x7f, RZ, 0xc0, !PT ;  /* 0x0000007f001f7812 */ /* 0x000fc400078ec0ff */
[----:B-----5:R-:W-:Y:S02]  /*03d0*/  ISETP.NE.OR P0, PT, R3, RZ, !P0 ;  /* 0x000000ff0300720c */ /* 0x020fe40004705670 */
[----:B-1----:R-:W-:-:S04]  /*03e0*/  ISETP.NE.AND P3, PT, R2, 0x1, PT ;  /* 0x000000010200780c */ /* 0x002fc80003f65270 */
[----:B------:R-:W-:Y:S02]  /*03f0*/  P2R R3, PR, RZ, 0x8 ;  /* 0x00000008ff037803 */ /* 0x000fe40000000000 */
[----:B------:R-:W-:-:S04]  /*0400*/  LEA.HI R3, R8, R5, RZ, 0x2 ;  /* 0x0000000508037211 */ /* 0x000fc800078f10ff */
[----:B------:R-:W-:Y:S01]  /*0410*/  LOP3.LUT R10, R3, 0xfffffffc, RZ, 0xc0, !PT ;  /* 0xfffffffc030a7812 */ /* 0x000fe200078ec0ff */
[----:B------:R-:W-:Y:S01]  /*0420*/  VOTEU.ALL UP0, P0 ;  /* 0x00000000003f7886 */ /* 0x000fe20000000000 */
[----:B------:R-:W-:Y:S01]  /*0430*/  VOTEU.ALL UP1, P0 ;  /* 0x00000000003f7886 */ /* 0x000fe20000020000 */
[----:B------:R-:W0:Y:S01]  /*0440*/  @P3 LDC R17, c[0x0][0x10] ;  /* 0x00000400ff113b82 */ /* 0x000e220000000800 */
[----:B--2---:R-:W-:Y:S02]  /*0450*/  @P3 IMAD.MOV.U32 R8, RZ, RZ, R6 ;  /* 0x000000ffff083224 */ /* 0x004fe400078e0006 */
[----:B------:R-:W-:Y:S01]  /*0460*/  @!UP0 UMOV UR6, 0x400 ;  /* 0x0000040000068882 */ /* 0x000fe20000000000 */
[----:B------:R-:W-:-:S04]  /*0470*/  @!UP0 UIADD3 UR4, -UR4, 0x100000, URZ ;  /* 0x0010000004048890 */ /* 0x000fc8000fffe13f */
[----:B------:R-:W-:Y:S02]  /*0480*/  @!UP0 USHF.L.U32 UR5, UR4, 0xb, URZ ;  /* 0x0000000b04058899 */ /* 0x000fe4000800063f */
[----:B------:R-:W-:Y:S01]  /*0490*/  @!UP0 USHF.L.U32 UR4, UR4, 0x1, URZ ;  /* 0x0000000104048899 */ /* 0x000fe2000800063f */
[----:B------:R-:W-:Y:S02]  /*04a0*/  IMAD.IADD R3, R5, 0x1, -R10 ;  /* 0x0000000105037824 */ /* 0x000fe400078e0a0a */
[----:B------:R-:W-:Y:S01]  /*04b0*/  @P3 IMAD.MOV.U32 R9, RZ, RZ, RZ ;  /* 0x000000ffff093224 */ /* 0x000fe200078e00ff */
[----:B------:R-:W1:Y:S01]  /*04c0*/  @!UP0 S2UR UR7, SR_CgaCtaId ;  /* 0x00000000000789c3 */ /* 0x000e620000008800 */
[----:B------:R-:W-:Y:S01]  /*04d0*/  IMAD.MOV.U32 R5, RZ, RZ, RZ ;  /* 0x000000ffff057224 */ /* 0x000fe200078e00ff */
[----:B------:R-:W-:-:S06]  /*04e0*/  ISETP.NE.AND P1, PT, R3, 0x3, PT ;  /* 0x000000030300780c */ /* 0x000fcc0003f25270 */
[----:B------:R-:W2:Y:S01]  /*04f0*/  @!P3 LDC R13, c[0x0][0xc] ;  /* 0x00000300ff0dbb82 */ /* 0x000ea20000000800 */
[----:B0-----:R-:W-:Y:S01]  /*0500*/  @P3 IMAD.WIDE.U32 R16, R4, R17, R8 ;  /* 0x0000001104103225 */ /* 0x001fe200078e0008 */
[----:B-1----:R-:W-:Y:S01]  /*0510*/  @!UP0 ULEA UR8, UR7, UR6, 0x18 ;  /* 0x0000000607088291 */ /* 0x002fe2000f8ec03f */
[----:B------:R-:W-:Y:S02]  /*0520*/  VOTEU.ALL UP0, P0 ;  /* 0x00000000003f7886 */ /* 0x000fe40000000000 */
[----:B------:R-:W-:Y:S01]  /*0530*/  ULDC UR6, c[0x0][0xc] ;  /* 0x0000030000067ab9 */ /* 0x000fe20000000800 */
[----:B------:R-:W-:Y:S01]  /*0540*/  ISETP.EQ.OR P0, PT, R3, RZ, !P1 ;  /* 0x000000ff0300720c */ /* 0x000fe20004f02670 */
[----:B------:R-:W-:-:S03]  /*0550*/  ULDC UR7, c[0x0][0x10] ;  /* 0x0000040000077ab9 */ /* 0x000fc60000000800 */
[C---:B------:R-:W-:Y:S01]  /*0560*/  ISETP.EQ.AND P0, PT, R11.reuse, RZ, P0 ;  /* 0x000000ff0b00720c */ /* 0x040fe20000702270 */
[----:B------:R-:W-:Y:S02]  /*0570*/  VIADD R11, R11, 0xffffffff ;  /* 0xffffffff0b0b7836 */ /* 0x000fe40000000000 */
[----:B--2---:R-:W-:Y:S01]  /*0580*/  @!P3 IMAD.WIDE.U32 R8, R13, R6, R4 ;  /* 0x000000060d08b225 */ /* 0x004fe200078e0004 */
[----:B------:R-:W0:Y:S02]  /*0590*/  FENCE.VIEW.ASYNC.S ;  /* 0x00000000000073c6 */ /* 0x000e240000000000 */
[----:B0-----:R-:W3:Y:S01]  /*05a0*/  @!UP0 SYNCS.EXCH.64 URZ, [UR8+0x80], UR4 ;  /* 0x00008004083f85b2 */ /* 0x001ee20008000100 */
[----:B------:R-:W-:Y:S01]  /*05b0*/  SEL R18, RZ, 0x1, !P0 ;  /* 0x00000001ff127807 */ /* 0x000fe20004000000 */
[----:B------:R-:W-:Y:S01]  /*05c0*/  @P3 IMAD.MOV.U32 R13, RZ, RZ, RZ ;  /* 0x000000ffff0d3224 */ /* 0x000fe200078e00ff */
[----:B------:R-:W-:Y:S01]  /*05d0*/  ISETP.GE.U32.AND P1, PT, R11, 0x2, PT ;  /* 0x000000020b00780c */ /* 0x000fe20003f26070 */
[----:B------:R-:W-:-:S02]  /*05e0*/  @!P3 IMAD.MOV.U32 R16, RZ, RZ, R8 ;  /* 0x000000ffff10b224 */ /* 0x000fc400078e0008 */
[----:B------:R-:W-:Y:S01]  /*05f0*/  @P3 IMAD.IADD R17, R17, 0x1, R13 ;  /* 0x0000000111113824 */ /* 0x000fe200078e020d */
[----:B------:R-:W-:Y:S01]  /*0600*/  SEL R18, R18, 0x2, P1 ;  /* 0x0000000212127807 */ /* 0x000fe20000800000 */
[----:B------:R-:W-:Y:S01]  /*0610*/  @!P3 IMAD.MOV.U32 R17, RZ, RZ, R9 ;  /* 0x000000ffff11b224 */ /* 0x000fe200078e0009 */
[----:B------:R0:W3:Y:S01]  /*0620*/  @!UP1 SYNCS.EXCH.64 URZ, [UR8+0x88], UR4 ;  /* 0x00008804083f95b2 */ /* 0x0000e20008000100 */
[----:B------:R-:W-:Y:S01]  /*0630*/  NOP ;  /* 0x0000000000007918 */ /* 0x000fe20000000000 */
[----:B0-----:R-:W-:-:S03]  /*0640*/  UIMAD.WIDE.U32 UR4, UR6, UR7, URZ ;  /* 0x00000007060472a5 */ /* 0x001fc6000f8e003f */
[----:B------:R-:W-:Y:S02]  /*0650*/  ULDC UR6, c[0x0][0x14] ;  /* 0x0000050000067ab9 */ /* 0x000fe40000000800 */
[----:B------:R-:W-:Y:S02]  /*0660*/  UIMAD.WIDE.U32 UR38, UR4, UR6, URZ ;  /* 0x00000006042672a5 */ /* 0x000fe4000f8e003f */
[----:B------:R-:W-:-:S04]  /*0670*/  UIMAD UR42, UR5, UR6, URZ ;  /* 0x00000006052a72a4 */ /* 0x000fc8000f8e023f */
[----:B------:R-:W-:Y:S01]  /*0680*/  UIADD3 UR42, UR39, UR42, URZ ;  /* 0x0000002a272a7290 */ /* 0x000fe2000fffe03f */
[----:B---34-:R-:W-:Y:S06]  /*0690*/  BAR.SYNC.DEFER_BLOCKING 0x0 ;  /* 0x0000000000007b1d */ /* 0x018fec0000010000 */
[----:B------:R-:W-:Y:S05]  /*06a0*/  @!P2 BRA `(.L_x_3) ;  /* 0x0000006c0030a947 */ /* 0x000fea0003800000 */
[----:B------:R-:W-:-:S13]  /*06b0*/  ISETP.GT.U32.AND P0, PT, R11, 0x1, PT ;  /* 0x000000010b00780c */ /* 0x000fda0003f04070 */
[----:B------:R-:W-:Y:S05]  /*06c0*/  @P0 EXIT ;  /* 0x000000000000094d */ /* 0x000fea0003800000 */
[----:B------:R-:W-:Y:S01]  /*06d0*/  ULDC.64 UR4, c[0x0][0x650] ;  /* 0x0001940000047ab9 */ /* 0x000fe20000000a00 */
[----:B------:R-:W-:Y:S01]  /*06e0*/  PRMT R3, RZ, 0x7610, R3 ;  /* 0x00007610ff037816 */ /* 0x000fe20000000003 */
[----:B------:R-:W-:Y:S01]  /*06f0*/  IMAD.MOV.U32 R89, RZ, RZ, -0x1 ;  /* 0xffffffffff597424 */ /* 0x000fe200078e00ff */
[----:B------:R-:W-:Y:S01]  /*0700*/  ISETP.GE.U32.AND P0, PT, R16, UR4, PT ;  /* 0x0000000410007c0c */ /* 0x000fe2000bf06070 */
[----:B------:R-:W-:Y:S02]  /*0710*/  IMAD.MOV.U32 R92, RZ, RZ, -0x1 ;  /* 0xffffffffff5c7424 */ /* 0x000fe400078e00ff */
[----:B------:R-:W-:Y:S01]  /*0720*/  IMAD.MOV.U32 R88, RZ, RZ, -0x1 ;  /* 0xffffffffff587424 */ /* 0x000fe200078e00ff */
[----:B------:R-:W-:-:S13]  /*0730*/  ISETP.GE.U32.AND.EX P0, PT, R17, UR5, PT, P0 ;  /* 0x0000000511007c0c */ /* 0x000fda000bf06100 */
[----:B------:R-:W-:Y:S05]  /*0740*/  @P0 BRA `(.L_x_4) ;  /* 0x0000000400540947 */ /* 0x000fea0003800000 */
[----:B------:R-:W0:Y:S01]  /*0750*/  LDC.64 R20, c[0x0][0x628] ;  /* 0x00018a00ff147b82 */ /* 0x000e220000000a00 */
[----:B------:R-:W-:Y:S02]  /*0760*/  IMAD.MOV.U32 R8, RZ, RZ, R16 ;  /* 0x000000ffff087224 */ /* 0x000fe400078e0010 */
[----:B------:R-:W-:-:S05]  /*0770*/  IMAD.MOV.U32 R9, RZ, RZ, R17 ;  /* 0x000000ffff097224 */ /* 0x000fca00078e0011 */
[----:B------:R-:W1:Y:S08]  /*0780*/  LDC R14, c[0x0][0x630] ;  /* 0x00018c00ff0e7b82 */ /* 0x000e700000000800 */
[----:B------:R-:W2:Y:S01]  /*0790*/  LDC.64 R22, c[0x0][0x620] ;  /* 0x00018800ff167b82 */ /* 0x000ea20000000a00 */
[----:B0-----:R-:W-:-:S04]  /*07a0*/  ISETP.NE.U32.AND P0, PT, R20, RZ, PT ;  /* 0x000000ff1400720c */ /* 0x001fc80003f05070 */
[----:B------:R-:W-:-:S13]  /*07b0*/  ISETP.NE.AND.EX P0, PT, R21, RZ, PT, P0 ;  /* 0x000000ff1500720c */ /* 0x000fda0003f05300 */
[----:B-12---:R-:W-:Y:S05]  /*07c0*/  @!P0 BRA `(.L_x_5) ;  /* 0x0000000000288947 */ /* 0x006fea0003800000 */
[----:B------:R-:W0:Y:S02]  /*07d0*/  LDC R3, c[0x0][0x634] ;  /* 0x00018d00ff037b82 */ /* 0x000e240000000800 */
[----:B0-----:R-:W-:-:S05]  /*07e0*/  IADD3 R3, P0, R16, R3, RZ ;  /* 0x0000000310037210 */ /* 0x001fca0007f1e0ff */
[----:B------:R-:W-:-:S04]  /*07f0*/  IMAD.X R15, RZ, RZ, R17, P0 ;  /* 0x000000ffff0f7224 */ /* 0x000fc800000e0611 */
[----:B------:R-:W-:-:S04]  /*0800*/  IMAD.WIDE.U32 R8, R15, R20, RZ ;  /* 0x000000140f087225 */ /* 0x000fc800078e00ff */
[----:B------:R-:W-:-:S04]  /*0810*/  IMAD.WIDE.U32 R10, P0, R3, R21, R8 ;  /* 0x00000015030a7225 */ /* 0x000fc80007800008 */
[----:B------:R-:W-:-:S04]  /*0820*/  IMAD.WIDE.U32 R8, R3, R20, RZ ;  /* 0x0000001403087225 */ /* 0x000fc800078e00ff */
[----:B------:R-:W-:Y:S01]  /*0830*/  IMAD.X R13, RZ, RZ, RZ, P0 ;  /* 0x000000ffff0d7224 */ /* 0x000fe200000e06ff */
[----:B------:R-:W-:Y:S01]  /*0840*/  IADD3 RZ, P0, R9, R10, RZ ;  /* 0x0000000a09ff7210 */ /* 0x000fe20007f1e0ff */
[----:B------:R-:W-:-:S04]  /*0850*/  IMAD.MOV.U32 R12, RZ, RZ, R11 ;  /* 0x000000ffff0c7224 */ /* 0x000fc800078e000b */
[----:B------:R-:W-:-:S08]  /*0860*/  IMAD.WIDE.U32.X R8, R15, R21, R12, P0 ;  /* 0x000000150f087225 */ /* 0x000fd000000e040c */
.L_x_5:
[-CC-:B------:R-:W-:Y:S01]  /*0870*/  SHF.R.U64 R88, R8, R14.reuse, R9.reuse ;  /* 0x0000000e08587219 */ /* 0x180fe20000001209 */
[----:B------:R-:W0:Y:S01]  /*0880*/  LDC R12, c[0x0][0x618] ;  /* 0x00018600ff0c7b82 */ /* 0x000e220000000800 */
[----:B------:R-:W-:Y:S01]  /*0890*/  SHF.R.U32.HI R5, RZ, R14, R9 ;  /* 0x0000000eff057219 */ /* 0x000fe20000011609 */
[----:B------:R-:W-:Y:S01]  /*08a0*/  ULDC UR4, c[0x0][0x150] ;  /* 0x0000540000047ab9 */ /* 0x000fe20000000800 */
[----:B------:R-:W-:Y:S02]  /*08b0*/  IADD3 R11, P0, RZ, -R88, RZ ;  /* 0x80000058ff0b7210 */ /* 0x000fe40007f1e0ff */
[----:B------:R-:W-:-:S03]  /*08c0*/  I2FP.F32.U32 R3, R4 ;  /* 0x0000000400037245 */ /* 0x000fc60000201000 */
[----:B------:R-:W1:Y:S01]  /*08d0*/  LDC.64 R24, c[0x0][0x640] ;  /* 0x00019000ff187b82 */ /* 0x000e620000000a00 */
[----:B------:R-:W-:Y:S02]  /*08e0*/  IMAD.X R13, RZ, RZ, ~R5, P0 ;  /* 0x000000ffff0d7224 */ /* 0x000fe400000e0e05 */
[----:B------:R-:W-:Y:S01]  /*08f0*/  FMUL R3, R3, UR4 ;  /* 0x0000000403037c20 */ /* 0x000fe20008400000 */
[----:B------:R-:W-:Y:S01]  /*0900*/  IMAD.WIDE.U32 R8, R11, R22, R16 ;  /* 0x000000160b087225 */ /* 0x000fe200078e0010 */
[----:B------:R-:W-:-:S03]  /*0910*/  ULDC UR4, c[0x0][0x154] ;  /* 0x0000550000047ab9 */ /* 0x000fc60000000800 */
[----:B------:R-:W-:Y:S01]  /*0920*/  IMAD R10, R13, R22, RZ ;  /* 0x000000160d0a7224 */ /* 0x000fe200078e02ff */
[----:B------:R-:W2:Y:S01]  /*0930*/  LDC R5, c[0x0][0x144] ;  /* 0x00005100ff057b82 */ /* 0x000ea20000000800 */
[----:B------:R-:W3:Y:S02]  /*0940*/  F2I.U32.TRUNC.NTZ R3, R3 ;  /* 0x0000000300037305 */ /* 0x000ee4000020f000 */
[----:B------:R-:W-:-:S04]  /*0950*/  IMAD R11, R11, R23, R10 ;  /* 0x000000170b0b7224 */ /* 0x000fc800078e020a */
[----:B------:R-:W-:Y:S01]  /*0960*/  IMAD.IADD R9, R9, 0x1, R11 ;  /* 0x0000000109097824 */ /* 0x000fe200078e020b */
[----:B------:R-:W4:Y:S01]  /*0970*/  LDC R14, c[0x0][0x608] ;  /* 0x00018200ff0e7b82 */ /* 0x000f220000000800 */
[----:B------:R-:W-:-:S03]  /*0980*/  IMAD.MOV.U32 R11, RZ, RZ, -0x1 ;  /* 0xffffffffff0b7424 */ /* 0x000fc600078e00ff */
[----:B0-----:R-:W-:Y:S02]  /*0990*/  SHF.R.U64 R20, R8, R12, R9 ;  /* 0x0000000c08147219 */ /* 0x001fe40000001209 */
[----:B------:R-:W-:Y:S02]  /*09a0*/  I2FP.F32.U32 R8, R6 ;  /* 0x0000000600087245 */ /* 0x000fe40000201000 */
[----:B------:R-:W0:Y:S01]  /*09b0*/  LDC R22, c[0x0][0x658] ;  /* 0x00019600ff167b82 */ /* 0x000e220000000800 */
[----:B-1----:R-:W-:Y:S01]  /*09c0*/  ISETP.NE.U32.AND P0, PT, R24, RZ, PT ;  /* 0x000000ff1800720c */ /* 0x002fe20003f05070 */
[----:B---3--:R-:W-:Y:S01]  /*09d0*/  IMAD.MOV R10, RZ, RZ, -R3 ;  /* 0x000000ffff0a7224 */ /* 0x008fe200078e0a03 */
[----:B------:R-:W-:Y:S01]  /*09e0*/  SHF.R.U32.HI R9, RZ, R12, R9 ;  /* 0x0000000cff097219 */ /* 0x000fe20000011609 */
[----:B------:R-:W-:Y:S01]  /*09f0*/  FMUL R8, R8, UR4 ;  /* 0x0000000408087c20 */ /* 0x000fe20008400000 */
[----:B------:R-:W-:-:S03]  /*0a00*/  ISETP.NE.AND.EX P0, PT, R25, RZ, PT, P0 ;  /* 0x000000ff1900720c */ /* 0x000fc60003f05300 */
[----:B------:R-:W1:Y:S01]  /*0a10*/  LDC R15, c[0x0][0x148] ;  /* 0x00005200ff0f7b82 */ /* 0x000e620000000800 */
[----:B--2---:R-:W-:-:S07]  /*0a20*/  IMAD R3, R5, R10, R4 ;  /* 0x0000000a05037224 */ /* 0x004fce00078e0204 */
[----:B------:R-:W2:Y:S01]  /*0a30*/  LDC R21, c[0x0][0x600] ;  /* 0x00018000ff157b82 */ /* 0x000ea20000000800 */
[-CC-:B----4-:R-:W-:Y:S02]  /*0a40*/  SHF.R.U64 R26, R20, R14.reuse, R9.reuse ;  /* 0x0000000e141a7219 */ /* 0x190fe40000001209 */
[----:B------:R-:W-:Y:S01]  /*0a50*/  SHF.R.U32.HI R5, RZ, R14, R9 ;  /* 0x0000000eff057219 */ /* 0x000fe20000011609 */
[----:B------:R-:W-:Y:S01]  /*0a60*/  IMAD.MOV.U32 R9, RZ, RZ, 0x1 ;  /* 0x00000001ff097424 */ /* 0x000fe200078e00ff */
[----:B------:R3:W4:Y:S03]  /*0a70*/  F2I.U32.TRUNC.NTZ R14, R8 ;  /* 0x00000008000e7305 */ /* 0x000726000020f000 */
[----:B------:R-:W1:Y:S01]  /*0a80*/  LDC R23, c[0x0][0x648] ;  /* 0x00019200ff177b82 */ /* 0x000e620000000800 */
[-C--:B0-----:R-:W-:Y:S02]  /*0a90*/  SHF.L.U32 R4, R11, R22.reuse, RZ ;  /* 0x000000160b047219 */ /* 0x081fe400000006ff */
[----:B------:R-:W-:-:S02]  /*0aa0*/  SHF.R.U64 R28, R26, R22, R5 ;  /* 0x000000161a1c7219 */ /* 0x000fc40000001205 */
[----:B------:R-:W-:Y:S02]  /*0ab0*/  LOP3.LUT R13, RZ, R4, RZ, 0x33, !PT ;  /* 0x00000004ff0d7212 */ /* 0x000fe400078e33ff */
[-C--:B------:R-:W-:Y:S01]  /*0ac0*/  SHF.R.U32.HI R5, RZ, R22.reuse, R5 ;  /* 0x00000016ff057219 */ /* 0x080fe20000011605 */
[----:B------:R-:W0:Y:S01]  /*0ad0*/  LDC R27, c[0x0][0x638] ;  /* 0x00018e00ff1b7b82 */ /* 0x000e220000000800 */
[----:B------:R-:W-:Y:S01]  /*0ae0*/  SHF.L.U32 R12, R9, R22, RZ ;  /* 0x00000016090c7219 */ /* 0x000fe200000006ff */
[----:B------:R-:W-:-:S06]  /*0af0*/  IMAD.MOV.U32 R4, RZ, RZ, R28 ;  /* 0x000000ffff047224 */ /* 0x000fcc00078e001c */
[----:B------:R-:W0:Y:S01]  /*0b00*/  LDC R89, c[0x0][0x610] ;  /* 0x00018400ff597b82 */ /* 0x000e220000000800 */
[----:B---34-:R-:W-:Y:S05]  /*0b10*/  @!P0 BRA `(.L_x_6) ;  /* 0x0000000000288947 */ /* 0x018fea0003800000 */
[----:B------:R-:W3:Y:S02]  /*0b20*/  LDC R11, c[0x0][0x64c] ;  /* 0x00019300ff0b7b82 */ /* 0x000ee40000000800 */
[----:B---3--:R-:W-:-:S05]  /*0b30*/  IADD3 R11, P0, R28, R11, RZ ;  /* 0x0000000b1c0b7210 */ /* 0x008fca0007f1e0ff */
        /* <DEDUP_REMOVED lines=8> */
.L_x_6:
[----:B-1----:R-:W-:Y:S01]  /*0bc0*/  SHF.R.U64 R4, R4, R23, R5 ;  /* 0x0000001704047219 */ /* 0x002fe20000001205 */
[----:B--2---:R-:W-:Y:S01]  /*0bd0*/  VIADD R5, R21, 0xffffffff ;  /* 0xffffffff15057836 */ /* 0x004fe20000000000 */
[----:B------:R-:W-:Y:S01]  /*0be0*/  LOP3.LUT R13, R26, R13, RZ, 0xc0, !PT ;  /* 0x0000000d1a0d7212 */ /* 0x000fe200078ec0ff */
[----:B------:R-:W-:Y:S02]  /*0bf0*/  IMAD.MOV R14, RZ, RZ, -R14 ;  /* 0x000000ffff0e7224 */ /* 0x000fe400078e0a0e */
[----:B------:R-:W-:Y:S01]  /*0c00*/  IMAD.MOV R8, RZ, RZ, -R4 ;  /* 0x000000ffff087224 */ /* 0x000fe200078e0a04 */
[----:B------:R-:W-:Y:S01]  /*0c10*/  LOP3.LUT R5, R20, R5, RZ, 0xc0, !PT ;  /* 0x0000000514057212 */ /* 0x000fe200078ec0ff */
[----:B------:R-:W-:Y:S02]  /*0c20*/  IMAD R12, R12, R4, R13 ;  /* 0x000000040c0c7224 */ /* 0x000fe400078e020d */
[----:B------:R-:W-:Y:S02]  /*0c30*/  @P3 IMAD R3, R15, R14, R6 ;  /* 0x0000000e0f033224 */ /* 0x000fe400078e0206 */
[----:B0-----:R-:W-:-:S02]  /*0c40*/  IMAD R4, R8, R27, R28 ;  /* 0x0000001b08047224 */ /* 0x001fc400078e021c */
[----:B------:R-:W-:Y:S02]  /*0c50*/  IMAD R89, R12, R89, R3 ;  /* 0x000000590c597224 */ /* 0x000fe400078e0203 */
[----:B------:R-:W-:Y:S02]  /*0c60*/  IMAD R4, R4, R21, R5 ;  /* 0x0000001504047224 */ /* 0x000fe400078e0205 */
[----:B------:R-:W-:-:S03]  /*0c70*/  IMAD.MOV.U32 R3, RZ, RZ, 0x1 ;  /* 0x00000001ff037424 */ /* 0x000fc600078e00ff */
[----:B------:R-:W-:Y:S02]  /*0c80*/  SEL R92, R4, R89, !P3 ;  /* 0x00000059045c7207 */ /* 0x000fe40005800000 */
[----:B------:R-:W-:-:S07]  /*0c90*/  SEL R89, R89, R4, !P3 ;  /* 0x0000000459597207 */ /* 0x000fce0005800000 */
.L_x_4:
[----:B------:R-:W-:-:S08]  /*0ca0*/  NOP ;  /* 0x0000000000007918 */ /* 0x000fd00000000000 */
[----:B------:R-:W0:Y:S02]  /*0cb0*/  USETMAXREG.TRY_ALLOC.CTAPOOL UP0, 0xe8 ;  /* 0x000000e8000079c8 */ /* 0x000e240008000600 */
[----:B0-----:R-:W-:-:S13]  /*0cc0*/  PLOP3.LUT P0, PT, PT, PT, UP0, 0x80, 0x0 ;  /* 0x000000000000781c */ /* 0x001fda0003f0f008 */
[----:B------:R-:W-:Y:S05]  /*0cd0*/  @!P0 BRA `(.L_x_4) ;  /* 0xfffffffc00f08947 */ /* 0x000fea000383ffff */
[----:B------:R-:W-:Y:S01]  /*0ce0*/  ULDC.64 UR4, c[0x0][0x598] ;  /* 0x0001660000047ab9 */ /* 0x000fe20000000a00 */
[----:B------:R-:W-:Y:S01]  /*0cf0*/  ULDC.64 UR36, c[0x0][0x208] ;  /* 0x0000820000247ab9 */ /* 0x000fe20000000a00 */
[----:B------:R-:W-:-:S04]  /*0d00*/  ISETP.NE.U32.AND P0, PT, RZ, UR4, PT ;  /* 0x00000004ff007c0c */ /* 0x000fc8000bf05070 */
[----:B------:R-:W-:-:S13]  /*0d10*/  ISETP.NE.AND.EX P0, PT, RZ, UR5, PT, P0 ;  /* 0x00000005ff007c0c */ /* 0x000fda000bf05300 */
[----:B------:R-:W-:Y:S05]  /*0d20*/  @!P0 BRA `(.L_x_7) ;  /* 0x00000000001c8947 */ /* 0x000fea0003800000 */
[----:B------:R-:W0:Y:S02]  /*0d30*/  LDC.64 R4, c[0x0][0x598] ;  /* 0x00016600ff047b82 */ /* 0x000e240000000a00 */
[----:B0-----:R-:W2:Y:S02]  /*0d40*/  LDG.E.64 R4, desc[UR36][R4.64] ;  /* 0x0000002404047981 */ /* 0x001ea4000c1e1b00 */
[----:B--2---:R-:W-:-:S04]  /*0d50*/  ISETP.NE.U32.AND P0, PT, R4, RZ, PT ;  /* 0x000000ff0400720c */ /* 0x004fc80003f05070 */
[----:B------:R-:W-:-:S13]  /*0d60*/  ISETP.NE.AND.EX P0, PT, R5, RZ, PT, P0 ;  /* 0x000000ff0500720c */ /* 0x000fda0003f05300 */
[----:B------:R-:W-:Y:S05]  /*0d70*/  @!P0 BRA `(.L_x_7) ;  /* 0x0000000000088947 */ /* 0x000fea0003800000 */
[----:B------:R0:W5:Y:S01]  /*0d80*/  LD.E R93, desc[UR36][R4.64] ;  /* 0x00000024045d7980 */ /* 0x000162000c101900 */
[----:B------:R-:W-:Y:S05]  /*0d90*/  BRA `(.L_x_8) ;  /* 0x0000000000247947 */ /* 0x000fea0003800000 */
.L_x_7:
[----:B------:R-:W-:Y:S02]  /*0da0*/  ULDC.64 UR4, c[0x0][0x588] ;  /* 0x0001620000047ab9 */ /* 0x000fe40000000a00 */
[----:B------:R-:W-:-:S04]  /*0db0*/  ISETP.NE.U32.AND P0, PT, RZ, UR4, PT ;  /* 0x00000004ff007c0c */ /* 0x000fc8000bf05070 */
[----:B------:R-:W-:-:S13]  /*0dc0*/  ISETP.NE.AND.EX P0, PT, RZ, UR5, PT, P0 ;  /* 0x00000005ff007c0c */ /* 0x000fda000bf05300 */
[----:B------:R-:W-:Y:S05]  /*0dd0*/  @!P0 BRA `(.L_x_9) ;  /* 0x00000000000c8947 */ /* 0x000fea0003800000 */
[----:B------:R-:W0:Y:S02]  /*0de0*/  LDC.64 R4, c[0x0][0x588] ;  /* 0x00016200ff047b82 */ /* 0x000e240000000a00 */
[----:B0-----:R1:W5:Y:S01]  /*0df0*/  LDG.E R93, desc[UR36][R4.64] ;  /* 0x00000024045d7981 */ /* 0x001362000c1e1900 */
[----:B------:R-:W-:Y:S05]  /*0e00*/  BRA `(.L_x_8) ;  /* 0x0000000000087947 */ /* 0x000fea0003800000 */
.L_x_9:
[----:B------:R-:W-:Y:S02]  /*0e10*/  ULDC UR4, c[0x0][0x580] ;  /* 0x0001600000047ab9 */ /* 0x000fe40000000800 */
[----:B------:R-:W-:-:S07]  /*0e20*/  IMAD.U32 R93, RZ, RZ, UR4 ;  /* 0x00000004ff5d7e24 */ /* 0x000fce000f8e00ff */
.L_x_8:
[----:B------:R-:W-:Y:S02]  /*0e30*/  ULDC.64 UR4, c[0x0][0x5a0] ;  /* 0x0001680000047ab9 */ /* 0x000fe40000000a00 */
[----:B------:R-:W-:-:S04]  /*0e40*/  ISETP.NE.U32.AND P0, PT, RZ, UR4, PT ;  /* 0x00000004ff007c0c */ /* 0x000fc8000bf05070 */
[----:B------:R-:W-:-:S13]  /*0e50*/  ISETP.NE.AND.EX P0, PT, RZ, UR5, PT, P0 ;  /* 0x00000005ff007c0c */ /* 0x000fda000bf05300 */
[----:B------:R-:W-:Y:S05]  /*0e60*/  @!P0 BRA `(.L_x_10) ;  /* 0x00000000001c8947 */ /* 0x000fea0003800000 */
[----:B01----:R-:W0:Y:S02]  /*0e70*/  LDC.64 R4, c[0x0][0x5a0] ;  /* 0x00016800ff047b82 */ /* 0x003e240000000a00 */
[----:B0-----:R-:W2:Y:S02]  /*0e80*/  LDG.E.64 R4, desc[UR36][R4.64] ;  /* 0x0000002404047981 */ /* 0x001ea4000c1e1b00 */
[----:B--2---:R-:W-:-:S04]  /*0e90*/  ISETP.NE.U32.AND P0, PT, R4, RZ, PT ;  /* 0x000000ff0400720c */ /* 0x004fc80003f05070 */
[----:B------:R-:W-:-:S13]  /*0ea0*/  ISETP.NE.AND.EX P0, PT, R5, RZ, PT, P0 ;  /* 0x000000ff0500720c */ /* 0x000fda0003f05300 */
[----:B------:R-:W-:Y:S05]  /*0eb0*/  @!P0 BRA `(.L_x_10) ;  /* 0x0000000000088947 */ /* 0x000fea0003800000 */
[----:B------:R0:W5:Y:S01]  /*0ec0*/  LD.E R94, desc[UR36][R4.64] ;  /* 0x00000024045e7980 */ /* 0x000162000c101900 */
[----:B------:R-:W-:Y:S05]  /*0ed0*/  BRA `(.L_x_11) ;  /* 0x0000000000247947 */ /* 0x000fea0003800000 */
.L_x_10:
[----:B------:R-:W-:Y:S02]  /*0ee0*/  ULDC.64 UR4, c[0x0][0x590] ;  /* 0x0001640000047ab9 */ /* 0x000fe40000000a00 */
[----:B------:R-:W-:-:S04]  /*0ef0*/  ISETP.NE.U32.AND P0, PT, RZ, UR4, PT ;  /* 0x00000004ff007c0c */ /* 0x000fc8000bf05070 */
[----:B------:R-:W-:-:S13]  /*0f00*/  ISETP.NE.AND.EX P0, PT, RZ, UR5, PT, P0 ;  /* 0x00000005ff007c0c */ /* 0x000fda000bf05300 */
[----:B------:R-:W-:Y:S05]  /*0f10*/  @!P0 BRA `(.L_x_12) ;  /* 0x00000000000c8947 */ /* 0x000fea0003800000 */
[----:B------:R-:W2:Y:S02]  /*0f20*/  LDC.64 R94, c[0x0][0x590] ;  /* 0x00016400ff5e7b82 */ /* 0x000ea40000000a00 */
[----:B--2---:R2:W5:Y:S01]  /*0f30*/  LDG.E R94, desc[UR36][R94.64] ;  /* 0x000000245e5e7981 */ /* 0x004562000c1e1900 */
[----:B------:R-:W-:Y:S05]  /*0f40*/  BRA `(.L_x_11) ;  /* 0x0000000000087947 */ /* 0x000fea0003800000 */
.L_x_12:
[----:B------:R-:W-:Y:S02]  /*0f50*/  ULDC UR4, c[0x0][0x584] ;  /* 0x0001610000047ab9 */ /* 0x000fe40000000800 */
[----:B------:R-:W-:-:S07]  /*0f60*/  IMAD.U32 R94, RZ, RZ, UR4 ;  /* 0x00000004ff5e7e24 */ /* 0x000fce000f8e00ff */
.L_x_11:
[----:B------:R-:W-:-:S13]  /*0f70*/  LOP3.LUT P0, RZ, R3, 0xff, RZ, 0xc0, !PT ;  /* 0x000000ff03ff7812 */ /* 0x000fda000780c0ff */
[----:B------:R-:W-:Y:S05]  /*0f80*/  @!P0 EXIT ;  /* 0x000000000000894d */ /* 0x000fea0003800000 */
[C---:B------:R-:W-:Y:S01]  /*0f90*/  LOP3.LUT R3, R0.reuse, 0x2, RZ, 0xc0, !PT ;  /* 0x0000000200037812 */ /* 0x040fe200078ec0ff */
[----:B------:R-:W3:Y:S01]  /*0fa0*/  LDC R101, c[0x0][0x658] ;  /* 0x00019600ff657b82 */ /* 0x000ee20000000800 */
[C---:B------:R-:W-:Y:S01]  /*0fb0*/  LOP3.LUT R19, R0.reuse, 0xff, RZ, 0xc0, !PT ;  /* 0x000000ff00137812 */ /* 0x040fe200078ec0ff */
[----:B------:R-:W-:Y:S01]  /*0fc0*/  ULDC.64 UR4, c[0x0][0x288] ;  /* 0x0000a20000047ab9 */ /* 0x000fe20000000a00 */
[----:B------:R-:W-:Y:S01]  /*0fd0*/  LOP3.LUT R7, R7, 0x1, RZ, 0xc0, !PT ;  /* 0x0000000107077812 */ /* 0x000fe200078ec0ff */
[----:B01----:R-:W-:Y:S01]  /*0fe0*/  IMAD.SHL.U32 R5, R3, 0x200, RZ ;  /* 0x0000020003057824 */ /* 0x003fe200078e00ff */
[----:B------:R-:W-:Y:S01]  /*0ff0*/  SHF.R.U32.HI R4, RZ, 0x2, R0 ;  /* 0x00000002ff047819 */ /* 0x000fe20000011600 */
[----:B------:R-:W-:Y:S01]  /*1000*/  IMAD.U32 R6, RZ, RZ, UR4 ;  /* 0x00000004ff067e24 */ /* 0x000fe2000f8e00ff */
[----:B------:R-:W-:Y:S01]  /*1010*/  SHF.R.U32.HI R31, RZ, 0x1, R31 ;  /* 0x00000001ff1f7819 */ /* 0x000fe2000001161f */
[----:B------:R-:W0:Y:S01]  /*1020*/  LDC R105, c[0x0][0x600] ;  /* 0x00018000ff697b82 */ /* 0x000e220000000800 */
[----:B------:R-:W-:Y:S01]  /*1030*/  SHF.R.U32.HI R3, RZ, 0x1, R19 ;  /* 0x00000001ff037819 */ /* 0x000fe20000011613 */
[----:B------:R-:W-:Y:S01]  /*1040*/  IMAD.SHL.U32 R9, R7, 0x40, RZ ;  /* 0x0000004007097824 */ /* 0x000fe200078e00ff */
[----:B--2---:R-:W-:Y:S01]  /*1050*/  LOP3.LUT R95, R0, 0x3, RZ, 0xc0, !PT ;  /* 0x00000003005f7812 */ /* 0x004fe200078ec0ff */
[----:B------:R-:W-:Y:S01]  /*1060*/  UIADD3 UR4, UR5, 0x7f, URZ ;  /* 0x0000007f05047890 */ /* 0x000fe2000fffe03f */
[----:B------:R-:W-:Y:S01]  /*1070*/  LOP3.LUT R4, R4, 0x7, RZ, 0xc0, !PT ;  /* 0x0000000704047812 */ /* 0x000fe200078ec0ff */
[C---:B------:R-:W-:Y:S01]  /*1080*/  IMAD R3, R0.reuse, 0x200, R3 ;  /* 0x0000020000037824 */ /* 0x040fe200078e0203 */
[----:B------:R-:W-:Y:S01]  /*1090*/  LOP3.LUT R31, R31, 0x30, RZ, 0xc0, !PT ;  /* 0x000000301f1f7812 */ /* 0x000fe200078ec0ff */
[----:B------:R-:W-:Y:S01]  /*10a0*/  IMAD R95, R95, -0x2, R6 ;  /* 0xfffffffe5f5f7824 */ /* 0x000fe200078e0206 */
[--C-:B------:R-:W-:Y:S01]  /*10b0*/  LOP3.LUT R100, R5, 0xfffffe00, R4.reuse, 0xe2, !PT ;  /* 0xfffffe0005647812 */ /* 0x100fe200078ee204 */
[----:B------:R-:W-:Y:S01]  /*10c0*/  USHF.R.S32.HI UR5, URZ, 0x1f, UR4 ;  /* 0x0000001f3f057899 */ /* 0x000fe20008011404 */
[--C-:B------:R-:W-:Y:S01]  /*10d0*/  LOP3.LUT R90, R9, 0x40, R4.reuse, 0xe2, !PT ;  /* 0x00000040095a7812 */ /* 0x100fe200078ee204 */
[----:B------:R-:W-:Y:S01]  /*10e0*/  IMAD.MOV.U32 R8, RZ, RZ, 0x1 ;  /* 0x00000001ff087424 */ /* 0x000fe200078e00ff */
[----:B------:R-:W-:Y:S01]  /*10f0*/  IADD3 R6, RZ, -R31, -R4 ;  /* 0x8000001fff067210 */ /* 0x000fe20007ffe804 */
[C---:B------:R-:W-:Y:S01]  /*1100*/  IMAD.SHL.U32 R4, R0.reuse, 0x40, RZ ;  /* 0x0000004000047824 */ /* 0x040fe200078e00ff */
[----:B------:R-:W-:Y:S01]  /*1110*/  LOP3.LUT R3, R3, 0x270, RZ, 0xc0, !PT ;  /* 0x0000027003037812 */ /* 0x000fe200078ec0ff */
[----:B------:R-:W-:Y:S01]  /*1120*/  ULEA.HI UR5, UR5, UR4, URZ, 0x7 ;  /* 0x0000000405057291 */ /* 0x000fe2000f8f383f */
[----:B------:R-:W-:Y:S01]  /*1130*/  R2P PR, R0, 0x60 ;  /* 0x0000006000007804 */ /* 0x000fe20000000000 */
[----:B------:R-:W-:Y:S01]  /*1140*/  IMAD.MOV.U32 R103, RZ, RZ, 0x90 ;  /* 0x00000090ff677424 */ /* 0x000fe200078e00ff */
[----:B------:R-:W-:Y:S01]  /*1150*/  LOP3.LUT R3, R3, 0x40, R4, 0x78, !PT ;  /* 0x0000004003037812 */ /* 0x000fe200078e7804 */
[----:B------:R-:W-:Y:S01]  /*1160*/  IMAD.MOV.U32 R4, RZ, RZ, -0x1 ;  /* 0xffffffffff047424 */ /* 0x000fe200078e00ff */
[----:B------:R-:W-:Y:S01]  /*1170*/  ULDC UR4, c[0x0][0x284] ;  /* 0x0000a10000047ab9 */ /* 0x000fe20000000800 */
[----:B------:R-:W-:Y:S01]  /*1180*/  IMAD.MOV.U32 R104, RZ, RZ, 0x120 ;  /* 0x00000120ff687424 */ /* 0x000fe200078e00ff */
[----:B------:R-:W-:Y:S01]  /*1190*/  USHF.R.S32.HI UR43, URZ, 0x7, UR5 ;  /* 0x000000073f2b7899 */ /* 0x000fe20008011405 */
[----:B------:R-:W-:Y:S01]  /*11a0*/  IMAD R6, R7, -0x40, R6 ;  /* 0xffffffc007067824 */ /* 0x000fe200078e0206 */
[----:B---3--:R-:W-:Y:S01]  /*11b0*/  SHF.L.U32 R4, R4, R101, RZ ;  /* 0x0000006504047219 */ /* 0x008fe200000006ff */
[----:B------:R-:W-:Y:S01]  /*11c0*/  IMAD.SHL.U32 R102, R0, 0x2, RZ ;  /* 0x0000000200667824 */ /* 0x000fe200078e00ff */
[----:B------:R-:W-:Y:S01]  /*11d0*/  LOP3.LUT R90, R90, R31, RZ, 0xfc, !PT ;  /* 0x0000001f5a5a7212 */ /* 0x000fe200078efcff */
[----:B0-----:R-:W-:Y:S01]  /*11e0*/  VIADD R105, R105, 0xffffffff ;  /* 0xffffffff69697836 */ /* 0x001fe20000000000 */
[----:B------:R-:W-:Y:S01]  /*11f0*/  LOP3.LUT R100, R100, 0x800, R3, 0xfe, !PT ;  /* 0x0000080064647812 */ /* 0x000fe200078efe03 */
[----:B------:R-:W-:Y:S01]  /*1200*/  VIADD R107, R6, UR4 ;  /* 0x00000004066b7c36 */ /* 0x000fe20008000000 */
[----:B------:R-:W-:Y:S01]  /*1210*/  SHF.L.U32 R101, R8, R101, RZ ;  /* 0x0000006508657219 */ /* 0x000fe200000006ff */
[----:B------:R-:W-:Y:S01]  /*1220*/  IMAD.MOV.U32 R91, RZ, RZ, RZ ;  /* 0x000000ffff5b7224 */ /* 0x000fe200078e00ff */
[----:B------:R-:W-:Y:S01]  /*1230*/  SHF.R.U32.HI R19, RZ, 0x7, R19 ;  /* 0x00000007ff137819 */ /* 0x000fe20000011613 */
[----:B------:R-:W-:Y:S01]  /*1240*/  UIADD3 UR44, UR43, -0x1, URZ ;  /* 0xffffffff2b2c7890 */ /* 0x000fe2000fffe03f */
[----:B------:R-:W-:Y:S01]  /*1250*/  SEL R103, R103, 0x70, !P5 ;  /* 0x0000007067677807 */ /* 0x000fe20006800000 */
[----:B------:R-:W-:Y:S01]  /*1260*/  UMOV UR40, URZ ;  /* 0x0000003f00287c82 */ /* 0x000fe20008000000 */
[----:B------:R-:W-:Y:S01]  /*1270*/  SEL R104, R104, 0xe0, !P6 ;  /* 0x000000e068687807 */ /* 0x000fe20007000000 */
[----:B------:R-:W-:Y:S01]  /*1280*/  UMOV UR41, URZ ;  /* 0x0000003f00297c82 */ /* 0x000fe20008000000 */
[----:B------:R-:W-:-:S07]  /*1290*/  LOP3.LUT R106, RZ, R4, RZ, 0x33, !PT ;  /* 0x00000004ff6a7212 */ /* 0x000fce00078e33ff */
.L_x_173:
[----:B------:R-:W0:Y:S01]  /*12a0*/  S2R R3, SR_CgaCtaId ;  /* 0x0000000000037919 */ /* 0x000e220000008800 */
[----:B------:R-:W-:-:S04]  /*12b0*/  MOV R0, 0x400 ;  /* 0x0000040000007802 */ /* 0x000fc80000000f00 */
[----:B0-----:R-:W-:-:S05]  /*12c0*/  LEA R0, R3, R0, 0x18 ;  /* 0x0000000003007211 */ /* 0x001fca00078ec0ff */
[----:B------:R-:W-:-:S05]  /*12d0*/  VIADD R0, R0, 0x800 ;  /* 0x0000080000007836 */ /* 0x000fca0000000000 */
[----:B------:R-:W-:-:S13]  /*12e0*/  LOP3.LUT P0, RZ, R0, 0x3ff, RZ, 0xc0, !PT ;  /* 0x000003ff00ff7812 */ /* 0x000fda000780c0ff */
[----:B-1--4-:R-:W-:Y:S05]  /*12f0*/  @!P0 BRA `(.L_x_13) ;  /* 0x0000000000408947 */ /* 0x012fea0003800000 */
[----:B------:R-:W-:Y:S01]  /*1300*/  MOV R0, 0x0 ;  /* 0x0000000000007802 */ /* 0x000fe20000000f00 */
[----:B------:R-:W-:Y:S01]  /*1310*/  ULDC.64 UR4, c[0x4][0x70] ;  /* 0x01001c0000047ab9 */ /* 0x000fe20000000a00 */
[----:B------:R-:W-:Y:S01]  /*1320*/  ULDC.64 UR6, c[0x4][0x8] ;  /* 0x0100020000067ab9 */ /* 0x000fe20000000a00 */
[----:B------:R-:W-:Y:S01]  /*1330*/  IMAD.U32 R4, RZ, RZ, UR4 ;  /* 0x00000004ff047e24 */ /* 0x000fe2000f8e00ff */
[----:B------:R0:W1:Y:S01]  /*1340*/  LDC.64 R14, c[0x4][R0] ;  /* 0x01000000000e7b82 */ /* 0x0000620000000a00 */
[----:B------:R-:W-:Y:S01]  /*1350*/  IMAD.U32 R5, RZ, RZ, UR5 ;  /* 0x00000005ff057e24 */ /* 0x000fe2000f8e00ff */
[----:B------:R-:W-:Y:S01]  /*1360*/  ULDC.64 UR4, c[0x4][0x78] ;  /* 0x01001e0000047ab9 */ /* 0x000fe20000000a00 */
[----:B------:R-:W-:Y:S02]  /*1370*/  IMAD.U32 R10, RZ, RZ, UR6 ;  /* 0x00000006ff0a7e24 */ /* 0x000fe4000f8e00ff */
[----:B------:R-:W-:Y:S02]  /*1380*/  IMAD.U32 R6, RZ, RZ, UR4 ;  /* 0x00000004ff067e24 */ /* 0x000fe4000f8e00ff */
[----:B------:R-:W-:-:S02]  /*1390*/  IMAD.U32 R7, RZ, RZ, UR5 ;  /* 0x00000005ff077e24 */ /* 0x000fc4000f8e00ff */
[----:B------:R-:W-:Y:S02]  /*13a0*/  IMAD.U32 R11, RZ, RZ, UR7 ;  /* 0x00000007ff0b7e24 */ /* 0x000fe4000f8e00ff */
[----:B------:R-:W-:Y:S02]  /*13b0*/  IMAD.MOV.U32 R8, RZ, RZ, 0x70 ;  /* 0x00000070ff087424 */ /* 0x000fe400078e00ff */
[----:B------:R-:W-:Y:S02]  /*13c0*/  IMAD.MOV.U32 R12, RZ, RZ, 0x1 ;  /* 0x00000001ff0c7424 */ /* 0x000fe400078e00ff */
[----:B0-----:R-:W-:-:S07]  /*13d0*/  IMAD.MOV.U32 R13, RZ, RZ, RZ ;  /* 0x000000ffff0d7224 */ /* 0x001fce00078e00ff */
[----:B------:R-:W-:-:S07]  /*13e0*/  LEPC R20, `(.L_x_13) ;  /* 0x000000001014794e */ /* 0x000fce0000000000 */
[----:B-1---5:R-:W-:Y:S05]  /*13f0*/  CALL.ABS.NOINC R14 ;  /* 0x000000000e007343 */ /* 0x022fea0003c00000 */
.L_x_13:
[----:B------:R-:W0:Y:S01]  /*1400*/  S2R R3, SR_CgaCtaId ;  /* 0x0000000000037919 */ /* 0x000e220000008800 */
[----:B------:R-:W-:-:S04]  /*1410*/  MOV R0, 0x400 ;  /* 0x0000040000007802 */ /* 0x000fc80000000f00 */
[----:B0-----:R-:W-:-:S05]  /*1420*/  LEA R0, R3, R0, 0x18 ;  /* 0x0000000003007211 */ /* 0x001fca00078ec0ff */
[----:B------:R-:W-:-:S05]  /*1430*/  VIADD R24, R0, 0x1c800 ;  /* 0x0001c80000187836 */ /* 0x000fca0000000000 */
[----:B------:R-:W-:-:S13]  /*1440*/  LOP3.LUT P0, RZ, R24, 0x3ff, RZ, 0xc0, !PT ;  /* 0x000003ff18ff7812 */ /* 0x000fda000780c0ff */
[----:B------:R-:W-:Y:S05]  /*1450*/  @!P0 BRA `(.L_x_14) ;  /* 0x00000000007c8947 */ /* 0x000fea0003800000 */
        /* <DEDUP_REMOVED lines=16> */
.L_x_15:
[----:B------:R-:W0:Y:S01]  /*1560*/  LDC.64 R22, c[0x4][R22] ;  /* 0x0100000016167b82 */ /* 0x000e220000000a00 */
[----:B------:R-:W-:Y:S01]  /*1570*/  ULDC.64 UR4, c[0x4][0x70] ;  /* 0x01001c0000047ab9 */ /* 0x000fe20000000a00 */
[----:B------:R-:W-:Y:S01]  /*1580*/  ULDC.64 UR6, c[0x4][0x10] ;  /* 0x0100040000067ab9 */ /* 0x000fe20000000a00 */
[----:B------:R-:W-:Y:S02]  /*1590*/  IMAD.U32 R4, RZ, RZ, UR4 ;  /* 0x00000004ff047e24 */ /* 0x000fe4000f8e00ff */
        /* <DEDUP_REMOVED lines=8> */
[----:B------:R-:W-:-:S07]  /*1620*/  IMAD.MOV.U32 R13, RZ, RZ, RZ ;  /* 0x000000ffff0d7224 */ /* 0x000fce00078e00ff */
[----:B------:R-:W-:-:S07]  /*1630*/  LEPC R20, `(.L_x_14) ;  /* 0x000000001014794e */ /* 0x000fce0000000000 */
[----:B0-----:R-:W-:Y:S05]  /*1640*/  CALL.ABS.NOINC R22 ;  /* 0x0000000016007343 */ /* 0x001fea0003c00000 */
.L_x_14:
[----:B------:R-:W-:Y:S01]  /*1650*/  UMOV UR4, 0xffffffff ;  /* 0xffffffff00047882 */ /* 0x000fe20000000000 */
[----:B------:R-:W-:-:S04]  /*1660*/  LOP3.LUT R0, R18, 0x1, RZ, 0xfc, !PT ;  /* 0x0000000112007812 */ /* 0x000fc800078efcff */
[----:B------:R-:W-:Y:S01]  /*1670*/  ISETP.NE.AND P0, PT, R0, 0x3, PT ;  /* 0x000000030000780c */ /* 0x000fe20003f05270 */
[----:B------:R-:W-:-:S12]  /*1680*/  BRA.DIV UR4, `(.L_x_16) ;  /* 0x0000007604c07947 */ /* 0x000fd8000b800000 */
.L_x_204:
[----:B------:R-:W-:Y:S05]  /*1690*/  @!P0 BRA `(.L_x_17) ;  /* 0x0000000000048947 */ /* 0x000fea0003800000 */
[----:B------:R-:W-:Y:S01]  /*16a0*/  BPT.TRAP 0x1 ;  /* 0x000000040000795c */ /* 0x000fe20000300000 */
.L_x_17:
[----:B------:R-:W0:Y:S01]  /*16b0*/  S2UR UR5, SR_CgaCtaId ;  /* 0x00000000000579c3 */ /* 0x000e220000008800 */
[----:B------:R-:W-:Y:S01]  /*16c0*/  UMOV UR4, 0x400 ;  /* 0x0000040000047882 */ /* 0x000fe20000000000 */
[----:B------:R-:W-:Y:S02]  /*16d0*/  IMAD.U32 R0, RZ, RZ, UR40 ;  /* 0x00000028ff007e24 */ /* 0x000fe4000f8e00ff */
[----:B------:R-:W-:-:S03]  /*16e0*/  IMAD.U32 R4, RZ, RZ, UR41 ;  /* 0x00000029ff047e24 */ /* 0x000fc6000f8e00ff */
[----:B------:R-:W-:Y:S01]  /*16f0*/  SHF.L.U32 R0, R0, 0x1f, RZ ;  /* 0x0000001f00007819 */ /* 0x000fe200000006ff */
[----:B0-----:R-:W-:-:S06]  /*1700*/  ULEA UR4, UR5, UR4, 0x18 ;  /* 0x0000000405047291 */ /* 0x001fcc000f8ec03f */
[----:B------:R-:W-:-:S04]  /*1710*/  IMAD.U32 R3, RZ, RZ, UR4 ;  /* 0x00000004ff037e24 */ /* 0x000fc8000f8e00ff */
[----:B------:R-:W-:-:S04]  /*1720*/  IMAD R5, R4, 0x8, R3 ;  /* 0x0000000804057824 */ /* 0x000fc800078e0203 */
[----:B------:R0:W1:Y:S01]  /*1730*/  SYNCS.PHASECHK.TRANS64.TRYWAIT P1, [R5+URZ], R0 ;  /* 0x00000000050075a7 */ /* 0x000062000802017f */
[----:B------:R-:W-:Y:S05]  /*1740*/  @!P0 BRA `(.L_x_18) ;  /* 0x0000000000048947 */ /* 0x000fea0003800000 */
[----:B------:R-:W-:Y:S01]  /*1750*/  BPT.TRAP 0x1 ;  /* 0x000000040000795c */ /* 0x000fe20000300000 */
.L_x_18:
[----:B-1----:R-:W-:Y:S05]  /*1760*/  @P1 BRA `(.L_x_19) ;  /* 0x0000000000081947 */ /* 0x002fea0003800000 */
[----:B------:R-:W1:Y:S02]  /*1770*/  SYNCS.PHASECHK.TRANS64.TRYWAIT P1, [R5+URZ], R0 ;  /* 0x00000000050075a7 */ /* 0x000e64000802017f */
[----:B-1----:R-:W-:Y:S05]  /*1780*/  @!P1 BRA `(.L_x_20) ;  /* 0x0000007400a09947 */ /* 0x002fea0003800000 */
.L_x_19:
[----:B------:R-:W-:-:S04]  /*1790*/  UIADD3 UR4, UR41, 0x1, URZ ;  /* 0x0000000129047890 */ /* 0x000fc8000fffe03f */
[----:B------:R-:W-:Y:S02]  /*17a0*/  UISETP.NE.AND UP0, UPT, UR4, 0x7, UPT ;  /* 0x000000070400788c */ /* 0x000fe4000bf05270 */
[----:B01----:R-:W-:Y:S02]  /*17b0*/  IMAD.U32 R0, RZ, RZ, UR4 ;  /* 0x00000004ff007e24 */ /* 0x003fe4000f8e00ff */
[----:B------:R-:W-:Y:S02]  /*17c0*/  USEL UR4, URZ, 0x1, UP0 ;  /* 0x000000013f047887 */ /* 0x000fe40008000000 */
[----:B------:R-:W-:Y:S02]  /*17d0*/  PLOP3.LUT P1, PT, PT, PT, UP0, 0x80, 0x0 ;  /* 0x000000000000781c */ /* 0x000fe40003f2f008 */
[----:B------:R-:W-:Y:S02]  /*17e0*/  ULOP3.LUT UR4, UR40, UR4, URZ, 0x3c, !UPT ;  /* 0x0000000428047292 */ /* 0x000fe4000f8e3c3f */
[----:B------:R-:W-:-:S04]  /*17f0*/  SEL R0, R0, RZ, P1 ;  /* 0x000000ff00007207 */ /* 0x000fc80000800000 */
[----:B------:R-:W-:Y:S01]  /*1800*/  IMAD.U32 R109, RZ, RZ, UR4 ;  /* 0x00000004ff6d7e24 */ /* 0x000fe2000f8e00ff */
[----:B------:R-:W-:Y:S06]  /*1810*/  @!P0 BRA `(.L_x_21) ;  /* 0x0000000000048947 */ /* 0x000fec0003800000 */
[----:B------:R-:W-:Y:S01]  /*1820*/  BPT.TRAP 0x1 ;  /* 0x000000040000795c */ /* 0x000fe20000300000 */
.L_x_21:
[----:B------:R-:W-:Y:S01]  /*1830*/  IMAD.U32 R5, RZ, RZ, UR41 ;  /* 0x00000029ff057e24 */ /* 0x000fe2000f8e00ff */
[----:B------:R-:W-:Y:S01]  /*1840*/  SHF.L.U32 R111, R109, 0x1f, RZ ;  /* 0x0000001f6d6f7819 */ /* 0x000fe200000006ff */
[----:B------:R-:W-:Y:S01]  /*1850*/  IMAD R4, R0, 0x8, R3 ;  /* 0x0000000800047824 */ /* 0x000fe200078e0203 */
[----:B------:R-:W-:Y:S01]  /*1860*/  ISETP.NE.AND P2, PT, RZ, UR44, PT ;  /* 0x0000002cff007c0c */ /* 0x000fe2000bf45270 */
[----:B------:R-:W-:Y:S02]  /*1870*/  IMAD R6, R5, 0x4000, R100 ;  /* 0x0000400005067824 */ /* 0x000fe400078e0264 */
[----:B------:R0:W1:Y:S10]  /*1880*/  SYNCS.PHASECHK.TRANS64.TRYWAIT P1, [R4+URZ], R111 ;  /* 0x0000006f040075a7 */ /* 0x000074000802017f */
[----:B------:R-:W-:Y:S05]  /*1890*/  WARPSYNC.ALL ;  /* 0x0000000000007948 */ /* 0x000fea0003800000 */
[----:B------:R-:W-:-:S04]  /*18a0*/  IMAD.IADD R6, R3, 0x1, R6 ;  /* 0x0000000103067824 */ /* 0x000fc800078e0206 */
[--C-:B------:R-:W-:Y:S01]  /*18b0*/  IMAD.IADD R7, R103, 0x1, R6.reuse ;  /* 0x0000000167077824 */ /* 0x100fe200078e0206 */
[----:B------:R-:W-:Y:S01]  /*18c0*/  LDS.U8 R5, [R6] ;  /* 0x0000000006057984 */ /* 0x000fe20000000000 */
[----:B------:R-:W-:-:S03]  /*18d0*/  IMAD.IADD R10, R104, 0x1, R6 ;  /* 0x00000001680a7824 */ /* 0x000fc600078e0206 */
[----:B------:R-:W-:Y:S01]  /*18e0*/  LDS.U8 R11, [R6+0x8] ;  /* 0x00000800060b7984 */ /* 0x000fe20000000000 */
[----:B------:R-:W-:-:S03]  /*18f0*/  IMAD.IADD R9, R103, 0x1, R10 ;  /* 0x0000000167097824 */ /* 0x000fc600078e020a */
[----:B------:R-:W-:Y:S04]  /*1900*/  LDS.U8 R13, [R6+0x800] ;  /* 0x00080000060d7984 */ /* 0x000fe80000000000 */
[----:B------:R-:W-:Y:S04]  /*1910*/  LDS.U8 R15, [R6+0x808] ;  /* 0x00080800060f7984 */ /* 0x000fe80000000000 */
[----:B------:R-:W-:Y:S04]  /*1920*/  LDS.U8 R21, [R6+0x1000] ;  /* 0x0010000006157984 */ /* 0x000fe80000000000 */
[----:B------:R-:W-:Y:S04]  /*1930*/  LDS.U8 R23, [R6+0x1008] ;  /* 0x0010080006177984 */ /* 0x000fe80000000000 */
[----:B------:R-:W-:Y:S04]  /*1940*/  LDS.U8 R25, [R6+0x1800] ;  /* 0x0018000006197984 */ /* 0x000fe80000000000 */
[----:B------:R-:W-:Y:S04]  /*1950*/  LDS.U8 R27, [R6+0x1808] ;  /* 0x00180800061b7984 */ /* 0x000fe80000000000 */
[----:B------:R-:W2:Y:S04]  /*1960*/  LDS.U8 R8, [R7] ;  /* 0x0000000007087984 */ /* 0x000ea80000000000 */
[----:B------:R-:W3:Y:S04]  /*1970*/  LDS.U8 R14, [R7+0x8] ;  /* 0x00000800070e7984 */ /* 0x000ee80000000000 */
[----:B------:R-:W4:Y:S04]  /*1980*/  LDS.U8 R26, [R7+0x800] ;  /* 0x00080000071a7984 */ /* 0x000f280000000000 */
[----:B------:R-:W0:Y:S04]  /*1990*/  LDS.U8 R30, [R7+0x808] ;  /* 0x00080800071e7984 */ /* 0x000e280000000000 */
[----:B------:R-:W1:Y:S04]  /*19a0*/  LDS.U8 R36, [R7+0x1000] ;  /* 0x0010000007247984 */ /* 0x000e680000000000 */
[----:B------:R-:W1:Y:S04]  /*19b0*/  LDS.U8 R40, [R7+0x1008] ;  /* 0x0010080007287984 */ /* 0x000e680000000000 */
[----:B------:R-:W1:Y:S04]  /*19c0*/  LDS.U8 R46, [R7+0x1800] ;  /* 0x00180000072e7984 */ /* 0x000e680000000000 */
[----:B------:R-:W1:Y:S04]  /*19d0*/  LDS.U8 R50, [R7+0x1808] ;  /* 0x0018080007327984 */ /* 0x000e680000000000 */
[----:B------:R-:W1:Y:S04]  /*19e0*/  LDS.U8 R12, [R10] ;  /* 0x000000000a0c7984 */ /* 0x000e680000000000 */
[----:B------:R-:W1:Y:S04]  /*19f0*/  LDS.U8 R20, [R10+0x8] ;  /* 0x000008000a147984 */ /* 0x000e680000000000 */
[----:B------:R-:W1:Y:S01]  /*1a00*/  LDS.U8 R28, [R10+0x800] ;  /* 0x000800000a1c7984 */ /* 0x000e620000000000 */
[----:B--2---:R-:W-:-:S03]  /*1a10*/  PRMT R5, R8, 0x7604, R5 ;  /* 0x0000760408057816 */ /* 0x004fc60000000005 */
[----:B------:R-:W2:Y:S01]  /*1a20*/  LDS.U8 R32, [R10+0x808] ;  /* 0x000808000a207984 */ /* 0x000ea20000000000 */
[----:B---3--:R-:W-:-:S03]  /*1a30*/  PRMT R11, R14, 0x7604, R11 ;  /* 0x000076040e0b7816 */ /* 0x008fc6000000000b */
[----:B------:R-:W3:Y:S01]  /*1a40*/  LDS.U8 R38, [R10+0x1000] ;  /* 0x001000000a267984 */ /* 0x000ee20000000000 */
[----:B----4-:R-:W-:-:S03]  /*1a50*/  PRMT R13, R26, 0x7604, R13 ;  /* 0x000076041a0d7816 */ /* 0x010fc6000000000d */
[----:B------:R-:W4:Y:S01]  /*1a60*/  LDS.U8 R42, [R10+0x1008] ;  /* 0x001008000a2a7984 */ /* 0x000f220000000000 */
[----:B0-----:R-:W-:-:S03]  /*1a70*/  PRMT R15, R30, 0x7604, R15 ;  /* 0x000076041e0f7816 */ /* 0x001fc6000000000f */
[----:B------:R-:W0:Y:S01]  /*1a80*/  LDS.U8 R48, [R10+0x1800] ;  /* 0x001800000a307984 */ /* 0x000e220000000000 */
[----:B-1----:R-:W-:-:S03]  /*1a90*/  PRMT R21, R36, 0x7604, R21 ;  /* 0x0000760424157816 */ /* 0x002fc60000000015 */
[----:B------:R-:W1:Y:S01]  /*1aa0*/  LDS.U8 R52, [R10+0x1808] ;  /* 0x001808000a347984 */ /* 0x000e620000000000 */
[----:B------:R-:W-:-:S03]  /*1ab0*/  PRMT R23, R40, 0x7604, R23 ;  /* 0x0000760428177816 */ /* 0x000fc60000000017 */
[----:B------:R-:W1:Y:S01]  /*1ac0*/  LDS.U8 R96, [R9] ;  /* 0x0000000009607984 */ /* 0x000e620000000000 */
[----:B------:R-:W-:-:S03]  /*1ad0*/  PRMT R25, R46, 0x7604, R25 ;  /* 0x000076042e197816 */ /* 0x000fc60000000019 */
[----:B------:R-:W1:Y:S01]  /*1ae0*/  LDS.U8 R22, [R9+0x8] ;  /* 0x0000080009167984 */ /* 0x000e620000000000 */
        /* <DEDUP_REMOVED lines=8> */
[----:B--2---:R-:W-:-:S03]  /*1b70*/  PRMT R15, R32, 0x7054, R15 ;  /* 0x00007054200f7816 */ /* 0x004fc6000000000f */
[----:B------:R-:W2:Y:S01]  /*1b80*/  LDS.U8 R114, [R9+0x1800] ;  /* 0x0018000009727984 */ /* 0x000ea20000000000 */
[----:B---3--:R-:W-:-:S03]  /*1b90*/  PRMT R21, R38, 0x7054, R21 ;  /* 0x0000705426157816 */ /* 0x008fc60000000015 */
[----:B------:R-:W3:Y:S01]  /*1ba0*/  LDS.U8 R54, [R9+0x1808] ;  /* 0x0018080009367984 */ /* 0x000ee20000000000 */
[----:B----4-:R-:W-:Y:S02]  /*1bb0*/  PRMT R23, R42, 0x7054, R23 ;  /* 0x000070542a177816 */ /* 0x010fe40000000017 */
[----:B0-----:R-:W-:Y:S02]  /*1bc0*/  PRMT R25, R48, 0x7054, R25 ;  /* 0x0000705430197816 */ /* 0x001fe40000000019 */
[----:B-1----:R-:W-:Y:S02]  /*1bd0*/  PRMT R27, R52, 0x7054, R27 ;  /* 0x00007054341b7816 */ /* 0x002fe4000000001b */
[----:B------:R-:W-:Y:S02]  /*1be0*/  PRMT R96, R96, 0x654, R5 ;  /* 0x0000065460607816 */ /* 0x000fe40000000005 */
[----:B------:R-:W-:Y:S02]  /*1bf0*/  PRMT R97, R22, 0x654, R11 ;  /* 0x0000065416617816 */ /* 0x000fe4000000000b */
[----:B------:R-:W-:-:S02]  /*1c00*/  PRMT R98, R98, 0x654, R13 ;  /* 0x0000065462627816 */ /* 0x000fc4000000000d */
[----:B------:R-:W-:Y:S02]  /*1c10*/  PRMT R99, R34, 0x654, R15 ;  /* 0x0000065422637816 */ /* 0x000fe4000000000f */
[----:B------:R-:W-:Y:S02]  /*1c20*/  PRMT R112, R112, 0x654, R21 ;  /* 0x0000065470707816 */ /* 0x000fe40000000015 */
[----:B------:R-:W-:Y:S02]  /*1c30*/  PRMT R113, R44, 0x654, R23 ;  /* 0x000006542c717816 */ /* 0x000fe40000000017 */
[----:B--2---:R-:W-:Y:S02]  /*1c40*/  PRMT R114, R114, 0x654, R25 ;  /* 0x0000065472727816 */ /* 0x004fe40000000019 */
[----:B---3--:R-:W-:Y:S02]  /*1c50*/  PRMT R115, R54, 0x654, R27 ;  /* 0x0000065436737816 */ /* 0x008fe4000000001b */
[----:B------:R-:W-:Y:S01]  /*1c60*/  R2UR UR4, R24 ;  /* 0x00000000180472ca */ /* 0x000fe200000e0000 */
[----:B------:R-:W-:Y:S01]  /*1c70*/  UMOV UR7, 0x40000040 ;  /* 0x4000004000077882 */ /* 0x000fe20000000000 */
[----:B------:R-:W-:-:S11]  /*1c80*/  WARPGROUP.ARRIVE ;  /* 0x00000000000079c5 */ /* 0x000fd60000000000 */
[----:B------:R-:W-:-:S04]  /*1c90*/  USHF.R.U32.HI UR4, URZ, 0x4, UR4 ;  /* 0x000000043f047899 */ /* 0x000fc80008011604 */
[----:B------:R-:W-:-:S04]  /*1ca0*/  ULOP3.LUT UR4, UR4, 0x3fff, URZ, 0xc0, !UPT ;  /* 0x00003fff04047892 */ /* 0x000fc8000f8ec03f */
[----:B------:R-:W-:-:S04]  /*1cb0*/  ULOP3.LUT UR5, UR4, 0x10000, URZ, 0xfc, !UPT ;  /* 0x0001000004057892 */ /* 0x000fc8000f8efc3f */
[----:B------:R-:W-:-:S07]  /*1cc0*/  ULEA UR4, UR41, UR5, 0xa ;  /* 0x0000000529047291 */ /* 0x000fce000f8e503f */
[----:B------:R-:W-:Y:S02]  /*1cd0*/  UMOV UR6, UR4 ;  /* 0x0000000400067c82 */ /* 0x000fe40008000000 */
[----:B------:R-:W-:Y:S01]  /*1ce0*/  IGMMA.64x128x32.S8.S8 R24, R96, gdesc[UR4], RZ, !UPT, gsb0 ;  /* 0x0360000460187df1 */ /* 0x000fe2000c0410ff */
[----:B------:R-:W-:Y:S01]  /*1cf0*/  UIADD3 UR6, UR4, 0x2, URZ ;  /* 0x0000000204067890 */ /* 0x000fe2000fffe03f */
[----:B------:R-:W-:Y:S01]  /*1d00*/  UMOV UR7, 0x40000040 ;  /* 0x4000004000077882 */ /* 0x000fe20000000000 */
[----:B------:R-:W-:Y:S02]  /*1d10*/  WARPGROUP.DEPBAR.LE gsb0, 0x0 ;  /* 0x00008000000079c5 */ /* 0x000fe40000010000 */
[----:B------:R-:W-:-:S06]  /*1d20*/  WARPGROUP.ARRIVE ;  /* 0x00000000000079c5 */ /* 0x000fcc0000000000 */
[----:B------:R-:W-:Y:S01]  /*1d30*/  IGMMA.64x128x32.S8.S8 R24, R112, gdesc[UR4], R24, gsb0 ;  /* 0x0360000470187df1 */ /* 0x000fe20008041018 */
[----:B------:R-:W-:Y:S01]  /*1d40*/  UIADD3 UR6, UR4, 0x4, URZ ;  /* 0x0000000404067890 */ /* 0x000fe2000fffe03f */
[----:B------:R-:W-:Y:S01]  /*1d50*/  UMOV UR7, 0x40000040 ;  /* 0x4000004000077882 */ /* 0x000fe20000000000 */
[----:B------:R-:W-:Y:S01]  /*1d60*/  UIADD3 UR4, UR4, 0x6, URZ ;  /* 0x0000000604047890 */ /* 0x000fe2000fffe03f */
[----:B------:R-:W-:Y:S02]  /*1d70*/  WARPGROUP.DEPBAR.LE gsb0, 0x0 ;  /* 0x00008000000079c5 */ /* 0x000fe40000010000 */
[----:B------:R-:W-:Y:S04]  /*1d80*/  LDS.U8 R5, [R6+0x2000] ;  /* 0x0020000006057984 */ /* 0x000fe80000000000 */
[----:B------:R-:W0:Y:S04]  /*1d90*/  LDS.U8 R8, [R7+0x2000] ;  /* 0x0020000007087984 */ /* 0x000e280000000000 */
[----:B------:R-:W-:Y:S04]  /*1da0*/  LDS.U8 R11, [R6+0x2008] ;  /* 0x00200800060b7984 */ /* 0x000fe80000000000 */
[----:B------:R-:W1:Y:S04]  /*1db0*/  LDS.U8 R14, [R7+0x2008] ;  /* 0x00200800070e7984 */ /* 0x000e680000000000 */
[----:B------:R-:W-:Y:S04]  /*1dc0*/  LDS.U8 R13, [R6+0x2800] ;  /* 0x00280000060d7984 */ /* 0x000fe80000000000 */
[----:B------:R-:W2:Y:S04]  /*1dd0*/  LDS.U8 R98, [R7+0x2800] ;  /* 0x0028000007627984 */ /* 0x000ea80000000000 */
[----:B------:R-:W-:Y:S04]  /*1de0*/  LDS.U8 R15, [R6+0x2808] ;  /* 0x00280800060f7984 */ /* 0x000fe80000000000 */
[----:B------:R-:W3:Y:S04]  /*1df0*/  LDS.U8 R114, [R7+0x2808] ;  /* 0x0028080007727984 */ /* 0x000ee80000000000 */
[----:B------:R-:W4:Y:S04]  /*1e00*/  LDS.U8 R12, [R10+0x2000] ;  /* 0x002000000a0c7984 */ /* 0x000f280000000000 */
[----:B------:R-:W4:Y:S04]  /*1e10*/  LDS.U8 R20, [R10+0x2008] ;  /* 0x002008000a147984 */ /* 0x000f280000000000 */
[----:B------:R-:W4:Y:S04]  /*1e20*/  LDS.U8 R110, [R10+0x2800] ;  /* 0x002800000a6e7984 */ /* 0x000f280000000000 */
[----:B------:R-:W4:Y:S01]  /*1e30*/  LDS.U8 R116, [R10+0x2808] ;  /* 0x002808000a747984 */ /* 0x000f220000000000 */
[----:B0-----:R-:W-:-:S03]  /*1e40*/  PRMT R5, R8, 0x7604, R5 ;  /* 0x0000760408057816 */ /* 0x001fc60000000005 */
[----:B------:R-:W0:Y:S04]  /*1e50*/  LDS.U8 R96, [R9+0x2000] ;  /* 0x0020000009607984 */ /* 0x000e280000000000 */
[----:B------:R-:W0:Y:S01]  /*1e60*/  LDS.U8 R22, [R9+0x2008] ;  /* 0x0020080009167984 */ /* 0x000e220000000000 */
[----:B-1----:R-:W-:-:S03]  /*1e70*/  PRMT R11, R14, 0x7604, R11 ;  /* 0x000076040e0b7816 */ /* 0x002fc6000000000b */
[----:B------:R-:W1:Y:S04]  /*1e80*/  LDS.U8 R112, [R9+0x2800] ;  /* 0x0028000009707984 */ /* 0x000e680000000000 */
[----:B------:R-:W1:Y:S01]  /*1e90*/  LDS.U8 R118, [R9+0x2808] ;  /* 0x0028080009767984 */ /* 0x000e620000000000 */
[----:B--2---:R-:W-:Y:S02]  /*1ea0*/  PRMT R13, R98, 0x7604, R13 ;  /* 0x00007604620d7816 */ /* 0x004fe4000000000d */
[----:B---3--:R-:W-:Y:S02]  /*1eb0*/  PRMT R15, R114, 0x7604, R15 ;  /* 0x00007604720f7816 */ /* 0x008fe4000000000f */
[----:B----4-:R-:W-:Y:S02]  /*1ec0*/  PRMT R5, R12, 0x7054, R5 ;  /* 0x000070540c057816 */ /* 0x010fe40000000005 */
[----:B------:R-:W-:-:S02]  /*1ed0*/  PRMT R11, R20, 0x7054, R11 ;  /* 0x00007054140b7816 */ /* 0x000fc4000000000b */
[----:B------:R-:W-:Y:S02]  /*1ee0*/  PRMT R13, R110, 0x7054, R13 ;  /* 0x000070546e0d7816 */ /* 0x000fe4000000000d */
[----:B------:R-:W-:Y:S02]  /*1ef0*/  PRMT R15, R116, 0x7054, R15 ;  /* 0x00007054740f7816 */ /* 0x000fe4000000000f */
[----:B0-----:R-:W-:Y:S02]  /*1f00*/  PRMT R96, R96, 0x654, R5 ;  /* 0x0000065460607816 */ /* 0x001fe40000000005 */
[----:B------:R-:W-:Y:S02]  /*1f10*/  PRMT R97, R22, 0x654, R11 ;  /* 0x0000065416617816 */ /* 0x000fe4000000000b */
[----:B-1----:R-:W-:Y:S02]  /*1f20*/  PRMT R98, R112, 0x654, R13 ;  /* 0x0000065470627816 */ /* 0x002fe4000000000d */
[----:B------:R-:W-:-:S04]  /*1f30*/  PRMT R99, R118, 0x654, R15 ;  /* 0x0000065476637816 */ /* 0x000fc8000000000f */
[----:B------:R-:W-:-:S06]  /*1f40*/  WARPGROUP.ARRIVE ;  /* 0x00000000000079c5 */ /* 0x000fcc0000000000 */
[----:B------:R-:W-:Y:S01]  /*1f50*/  IGMMA.64x128x32.S8.S8 R24, R96, gdesc[UR4], R24, gsb0 ;  /* 0x0360000460187df1 */ /* 0x000fe20008041018 */
[----:B------:R-:W-:Y:S01]  /*1f60*/  UMOV UR6, UR4 ;  /* 0x0000000400067c82 */ /* 0x000fe20008000000 */
[----:B------:R-:W-:Y:S01]  /*1f70*/  UMOV UR7, 0x40000040 ;  /* 0x4000004000077882 */ /* 0x000fe20000000000 */
[----:B------:R-:W-:Y:S02]  /*1f80*/  WARPGROUP.DEPBAR.LE gsb0, 0x0 ;  /* 0x00008000000079c5 */ /* 0x000fe40000010000 */
[----:B------:R-:W-:Y:S04]  /*1f90*/  LDS.U8 R5, [R6+0x3000] ;  /* 0x0030000006057984 */ /* 0x000fe80000000000 */
[----:B------:R-:W0:Y:S04]  /*1fa0*/  LDS.U8 R8, [R7+0x3000] ;  /* 0x0030000007087984 */ /* 0x000e280000000000 */
[----:B------:R-:W-:Y:S04]  /*1fb0*/  LDS.U8 R11, [R6+0x3008] ;  /* 0x00300800060b7984 */ /* 0x000fe80000000000 */
[----:B------:R-:W-:Y:S04]  /*1fc0*/  LDS.U8 R13, [R6+0x3800] ;  /* 0x00380000060d7984 */ /* 0x000fe80000000000 */
[----:B------:R-:W-:Y:S04]  /*1fd0*/  LDS.U8 R15, [R6+0x3808] ;  /* 0x00380800060f7984 */ /* 0x000fe80000000000 */
[----:B------:R-:W1:Y:S04]  /*1fe0*/  LDS.U8 R14, [R7+0x3008] ;  /* 0x00300800070e7984 */ /* 0x000e680000000000 */
[----:B------:R-:W2:Y:S04]  /*1ff0*/  LDS.U8 R98, [R7+0x3800] ;  /* 0x0038000007627984 */ /* 0x000ea80000000000 */
[----:B------:R-:W3:Y:S04]  /*2000*/  LDS.U8 R114, [R7+0x3808] ;  /* 0x0038080007727984 */ /* 0x000ee80000000000 */
[----:B------:R-:W4:Y:S04]  /*2010*/  LDS.U8 R12, [R10+0x3000] ;  /* 0x003000000a0c7984 */ /* 0x000f280000000000 */
[----:B------:R-:W4:Y:S04]  /*2020*/  LDS.U8 R20, [R10+0x3008] ;  /* 0x003008000a147984 */ /* 0x000f280000000000 */
[----:B------:R-:W4:Y:S04]  /*2030*/  LDS.U8 R110, [R10+0x3800] ;  /* 0x003800000a6e7984 */ /* 0x000f280000000000 */
[----:B------:R-:W4:Y:S01]  /*2040*/  LDS.U8 R116, [R10+0x3808] ;  /* 0x003808000a747984 */ /* 0x000f220000000000 */
[----:B0-----:R-:W-:-:S03]  /*2050*/  PRMT R5, R8, 0x7604, R5 ;  /* 0x0000760408057816 */ /* 0x001fc60000000005 */
[----:B------:R-:W0:Y:S04]  /*2060*/  LDS.U8 R96, [R9+0x3000] ;  /* 0x0030000009607984 */ /* 0x000e280000000000 */
[----:B------:R-:W0:Y:S04]  /*2070*/  LDS.U8 R22, [R9+0x3008] ;  /* 0x0030080009167984 */ /* 0x000e280000000000 */
[----:B------:R-:W0:Y:S04]  /*2080*/  LDS.U8 R112, [R9+0x3800] ;  /* 0x0038000009707984 */ /* 0x000e280000000000 */
[----:B------:R-:W0:Y:S01]  /*2090*/  LDS.U8 R6, [R9+0x3808] ;  /* 0x0038080009067984 */ /* 0x000e220000000000 */
[----:B-1----:R-:W-:-:S02]  /*20a0*/  PRMT R11, R14, 0x7604, R11 ;  /* 0x000076040e0b7816 */ /* 0x002fc4000000000b */
[----:B--2---:R-:W-:Y:S02]  /*20b0*/  PRMT R13, R98, 0x7604, R13 ;  /* 0x00007604620d7816 */ /* 0x004fe4000000000d */
[----:B---3--:R-:W-:Y:S02]  /*20c0*/  PRMT R15, R114, 0x7604, R15 ;  /* 0x00007604720f7816 */ /* 0x008fe4000000000f */
[----:B----4-:R-:W-:Y:S02]  /*20d0*/  PRMT R5, R12, 0x7054, R5 ;  /* 0x000070540c057816 */ /* 0x010fe40000000005 */
[----:B------:R-:W-:Y:S02]  /*20e0*/  PRMT R11, R20, 0x7054, R11 ;  /* 0x00007054140b7816 */ /* 0x000fe4000000000b */
[----:B------:R-:W-:Y:S02]  /*20f0*/  PRMT R13, R110, 0x7054, R13 ;  /* 0x000070546e0d7816 */ /* 0x000fe4000000000d */
[----:B------:R-:W-:-:S02]  /*2100*/  PRMT R15, R116, 0x7054, R15 ;  /* 0x00007054740f7816 */ /* 0x000fc4000000000f */
[----:B0-----:R-:W-:Y:S02]  /*2110*/  PRMT R96, R96, 0x654, R5 ;  /* 0x0000065460607816 */ /* 0x001fe40000000005 */
[----:B------:R-:W-:Y:S02]  /*2120*/  PRMT R97, R22, 0x654, R11 ;  /* 0x0000065416617816 */ /* 0x000fe4000000000b */
[----:B------:R-:W-:Y:S02]  /*2130*/  PRMT R98, R112, 0x654, R13 ;  /* 0x0000065470627816 */ /* 0x000fe4000000000d */
[----:B------:R-:W-:-:S04]  /*2140*/  PRMT R99, R6, 0x654, R15 ;  /* 0x0000065406637816 */ /* 0x000fc8000000000f */
[----:B------:R-:W-:-:S06]  /*2150*/  WARPGROUP.ARRIVE ;  /* 0x00000000000079c5 */ /* 0x000fcc0000000000 */
[----:B------:R-:W-:Y:S03]  /*2160*/  IGMMA.64x128x32.S8.S8 R24, R96, gdesc[UR4], R24, gsb0 ;  /* 0x0360000460187df1 */ /* 0x000fe60008041018 */
[----:B------:R-:W-:Y:S02]  /*2170*/  WARPGROUP.DEPBAR.LE gsb0, 0x0 ;  /* 0x00008000000079c5 */ /* 0x000fe40000010000 */
[----:B------:R-:W-:Y:S05]  /*2180*/  @!P2 BRA `(.L_x_22) ;  /* 0x000000140090a947 */ /* 0x000fea0003800000 */
[----:B------:R-:W-:Y:S05]  /*2190*/  @!P0 BRA `(.L_x_23) ;  /* 0x0000000000048947 */ /* 0x000fea0003800000 */
[----:B------:R-:W-:Y:S01]  /*21a0*/  BPT.TRAP 0x1 ;  /* 0x000000040000795c */ /* 0x000fe20000300000 */
.L_x_23:
[----:B------:R-:W-:-:S05]  /*21b0*/  IMAD.SHL.U32 R22, R0, 0x4000, RZ ;  /* 0x0000400000167824 */ /* 0x000fca00078e00ff */
[----:B------:R-:W-:Y:S01]  /*21c0*/  IADD3 R5, R3, R22, R100 ;  /* 0x0000001603057210 */ /* 0x000fe20007ffe064 */
[----:B------:R-:W-:Y:S06]  /*21d0*/  @P1 BRA `(.L_x_24) ;  /* 0x0000000000081947 */ /* 0x000fec0003800000 */
[----:B------:R-:W0:Y:S02]  /*21e0*/  SYNCS.PHASECHK.TRANS64.TRYWAIT P1, [R4+URZ], R111 ;  /* 0x0000006f040075a7 */ /* 0x000e24000802017f */
[----:B0-----:R-:W-:Y:S05]  /*21f0*/  @!P1 BRA `(.L_x_25) ;  /* 0x0000006c00189947 */ /* 0x001fea0003800000 */
.L_x_24:
[C-C-:B------:R-:W-:Y:S01]  /*2200*/  IMAD.IADD R6, R103.reuse, 0x1, R5.reuse ;  /* 0x0000000167067824 */ /* 0x140fe200078e0205 */
[----:B0-----:R-:W-:Y:S01]  /*2210*/  LDS.U8 R4, [R5] ;  /* 0x0000000005047984 */ /* 0x001fe20000000000 */
[----:B------:R-:W-:Y:S01]  /*2220*/  IMAD.IADD R8, R104, 0x1, R5 ;  /* 0x0000000168087824 */ /* 0x000fe200078e0205 */
[----:B------:R-:W0:Y:S02]  /*2230*/  LDC R96, c[0x0][0x28c] ;  /* 0x0000a300ff607b82 */ /* 0x000e240000000800 */
[----:B------:R-:W1:Y:S01]  /*2240*/  LDS.U8 R7, [R6] ;  /* 0x0000000006077984 */ /* 0x000e620000000000 */
[----:B------:R-:W-:-:S03]  /*2250*/  IMAD.IADD R10, R103, 0x1, R8 ;  /* 0x00000001670a7824 */ /* 0x000fc600078e0208 */
[----:B------:R-:W-:Y:S04]  /*2260*/  LDS.U8 R12, [R5+0x8] ;  /* 0x00000800050c7984 */ /* 0x000fe80000000000 */
[----:B------:R-:W-:Y:S04]  /*2270*/  LDS.U8 R14, [R5+0x800] ;  /* 0x00080000050e7984 */ /* 0x000fe80000000000 */
[----:B------:R-:W-:Y:S04]  /*2280*/  LDS.U8 R20, [R5+0x808] ;  /* 0x0008080005147984 */ /* 0x000fe80000000000 */
[----:B------:R-:W2:Y:S04]  /*2290*/  LDS.U8 R13, [R6+0x8] ;  /* 0x00000800060d7984 */ /* 0x000ea80000000000 */
[----:B------:R-:W3:Y:S01]  /*22a0*/  LDS.U8 R21, [R6+0x800] ;  /* 0x0008000006157984 */ /* 0x000ee20000000000 */
[----:B0-----:R-:W-:-:S03]  /*22b0*/  ISETP.GE.AND P1, PT, R96, 0x101, PT ;  /* 0x000001016000780c */ /* 0x001fc60003f26270 */
[----:B------:R-:W0:Y:S04]  /*22c0*/  LDS.U8 R97, [R6+0x808] ;  /* 0x0008080006617984 */ /* 0x000e280000000000 */
[----:B------:R-:W4:Y:S04]  /*22d0*/  LDS.U8 R9, [R8] ;  /* 0x0000000008097984 */ /* 0x000f280000000000 */
[----:B------:R-:W4:Y:S04]  /*22e0*/  LDS.U8 R15, [R8+0x8] ;  /* 0x00000800080f7984 */ /* 0x000f280000000000 */
[----:B------:R-:W4:Y:S04]  /*22f0*/  LDS.U8 R23, [R8+0x800] ;  /* 0x0008000008177984 */ /* 0x000f280000000000 */
[----:B------:R-:W4:Y:S01]  /*2300*/  LDS.U8 R99, [R8+0x808] ;  /* 0x0008080008637984 */ /* 0x000f220000000000 */
[----:B-1----:R-:W-:-:S03]  /*2310*/  PRMT R4, R7, 0x7604, R4 ;  /* 0x0000760407047816 */ /* 0x002fc60000000004 */
[----:B------:R-:W1:Y:S04]  /*2320*/  LDS.U8 R11, [R10] ;  /* 0x000000000a0b7984 */ /* 0x000e680000000000 */
[----:B------:R-:W1:Y:S04]  /*2330*/  LDS.U8 R113, [R10+0x8] ;  /* 0x000008000a717984 */ /* 0x000e680000000000 */
[----:B------:R-:W1:Y:S04]  /*2340*/  LDS.U8 R5, [R10+0x800] ;  /* 0x000800000a057984 */ /* 0x000e680000000000 */
[----:B------:R-:W1:Y:S01]  /*2350*/  LDS.U8 R115, [R10+0x808] ;  /* 0x000808000a737984 */ /* 0x000e620000000000 */
[----:B--2---:R-:W-:-:S02]  /*2360*/  PRMT R12, R13, 0x7604, R12 ;  /* 0x000076040d0c7816 */ /* 0x004fc4000000000c */
[----:B---3--:R-:W-:Y:S02]  /*2370*/  PRMT R14, R21, 0x7604, R14 ;  /* 0x00007604150e7816 */ /* 0x008fe4000000000e */
[----:B0-----:R-:W-:Y:S02]  /*2380*/  PRMT R20, R97, 0x7604, R20 ;  /* 0x0000760461147816 */ /* 0x001fe40000000014 */
[----:B----4-:R-:W-:Y:S02]  /*2390*/  PRMT R4, R9, 0x7054, R4 ;  /* 0x0000705409047816 */ /* 0x010fe40000000004 */
[----:B------:R-:W-:Y:S02]  /*23a0*/  PRMT R12, R15, 0x7054, R12 ;  /* 0x000070540f0c7816 */ /* 0x000fe4000000000c */
[----:B------:R-:W-:Y:S02]  /*23b0*/  PRMT R14, R23, 0x7054, R14 ;  /* 0x00007054170e7816 */ /* 0x000fe4000000000e */
[----:B------:R-:W-:-:S02]  /*23c0*/  PRMT R20, R99, 0x7054, R20 ;  /* 0x0000705463147816 */ /* 0x000fc40000000014 */
[----:B-1----:R-:W-:Y:S01]  /*23d0*/  PRMT R112, R11, 0x654, R4 ;  /* 0x000006540b707816 */ /* 0x002fe20000000004 */
[----:B------:R-:W-:Y:S01]  /*23e0*/  IMAD.U32 R4, RZ, RZ, UR41 ;  /* 0x00000029ff047e24 */ /* 0x000fe2000f8e00ff */
[----:B------:R-:W-:Y:S02]  /*23f0*/  PRMT R113, R113, 0x654, R12 ;  /* 0x0000065471717816 */ /* 0x000fe4000000000c */
[----:B------:R-:W-:Y:S02]  /*2400*/  PRMT R114, R5, 0x654, R14 ;  /* 0x0000065405727816 */ /* 0x000fe4000000000e */
[----:B------:R-:W-:Y:S01]  /*2410*/  PRMT R115, R115, 0x654, R20 ;  /* 0x0000065473737816 */ /* 0x000fe20000000014 */
[----:B------:R-:W-:Y:S06]  /*2420*/  @!P1 BRA `(.L_x_26) ;  /* 0x0000000800f49947 */ /* 0x000fec0003800000 */
[----:B------:R-:W-:Y:S01]  /*2430*/  R2UR UR7, R0 ;  /* 0x00000000000772ca */ /* 0x000fe200000e0000 */
[----:B------:R-:W-:Y:S02]  /*2440*/  IMAD.U32 R5, RZ, RZ, UR44 ;  /* 0x0000002cff057e24 */ /* 0x000fe4000f8e00ff */
[----:B------:R-:W-:-:S12]  /*2450*/  IMAD.U32 R4, RZ, RZ, UR41 ;  /* 0x00000029ff047e24 */ /* 0x000fd8000f8e00ff */
.L_x_34:
[----:B------:R-:W-:-:S04]  /*2460*/  UIADD3 UR4, UR7, 0x1, URZ ;  /* 0x0000000107047890 */ /* 0x000fc8000fffe03f */
[----:B------:R-:W-:-:S04]  /*2470*/  UISETP.NE.AND UP0, UPT, UR4, 0x7, UPT ;  /* 0x000000070400788c */ /* 0x000fc8000bf05270 */
[----:B------:R-:W-:Y:S02]  /*2480*/  USEL UR6, URZ, 0x1, UP0 ;  /* 0x000000013f067887 */ /* 0x000fe40008000000 */
[----:B------:R-:W-:-:S04]  /*2490*/  USEL UR4, UR4, URZ, UP0 ;  /* 0x0000003f04047287 */ /* 0x000fc80008000000 */
[----:B------:R-:W-:Y:S02]  /*24a0*/  LOP3.LUT R109, R109, UR6, RZ, 0x3c, !PT ;  /* 0x000000066d6d7c12 */ /* 0x000fe4000f8e3cff */
[----:B------:R-:W-:Y:S01]  /*24b0*/  IMAD.U32 R0, RZ, RZ, UR4 ;  /* 0x00000004ff007e24 */ /* 0x000fe2000f8e00ff */
[----:B------:R-:W-:Y:S06]  /*24c0*/  @!P0 BRA `(.L_x_27) ;  /* 0x0000000000048947 */ /* 0x000fec0003800000 */
[----:B------:R-:W-:Y:S01]  /*24d0*/  BPT.TRAP 0x1 ;  /* 0x000000040000795c */ /* 0x000fe20000300000 */
.L_x_27:
[----:B------:R-:W0:Y:S01]  /*24e0*/  S2UR UR6, SR_CgaCtaId ;  /* 0x00000000000679c3 */ /* 0x000e220000008800 */
[----:B------:R-:W-:Y:S01]  /*24f0*/  UMOV UR4, 0x400 ;  /* 0x0000040000047882 */ /* 0x000fe20000000000 */
[----:B------:R-:W-:Y:S01]  /*2500*/  SHF.L.U32 R117, R109, 0x1f, RZ ;  /* 0x0000001f6d757819 */ /* 0x000fe200000006ff */
[----:B------:R-:W-:Y:S01]  /*2510*/  UMOV UR11, 0x40000040 ;  /* 0x40000040000b7882 */ /* 0x000fe20000000000 */
[----:B------:R-:W-:-:S04]  /*2520*/  IMAD.U32 R7, RZ, RZ, UR7 ;  /* 0x00000007ff077e24 */ /* 0x000fc8000f8e00ff */
[----:B------:R-:W-:Y:S01]  /*2530*/  IMAD R6, R7, 0x4000, R100 ;  /* 0x0000400007067824 */ /* 0x000fe200078e0264 */
[----:B0-----:R-:W-:Y:S02]  /*2540*/  ULEA UR4, UR6, UR4, 0x18 ;  /* 0x0000000406047291 */ /* 0x001fe4000f8ec03f */
[----:B------:R-:W-:-:S04]  /*2550*/  ULEA UR6, UR7, UR5, 0xa ;  /* 0x0000000507067291 */ /* 0x000fc8000f8e503f */
[----:B------:R-:W-:Y:S01]  /*2560*/  IMAD.U32 R3, RZ, RZ, UR4 ;  /* 0x00000004ff037e24 */ /* 0x000fe2000f8e00ff */
[----:B------:R-:W-:Y:S02]  /*2570*/  UIADD3 UR4, UR6, 0x2, URZ ;  /* 0x0000000206047890 */ /* 0x000fe4000fffe03f */
[----:B------:R-:W-:Y:S01]  /*2580*/  UMOV UR10, UR6 ;  /* 0x00000006000a7c82 */ /* 0x000fe20008000000 */
[----:B------:R-:W-:Y:S02]  /*2590*/  IMAD R14, R0, 0x8, R3 ;  /* 0x00000008000e7824 */ /* 0x000fe400078e0203 */
[----:B------:R-:W-:Y:S02]  /*25a0*/  IMAD.IADD R20, R3, 0x1, R6 ;  /* 0x0000000103147824 */ /* 0x000fe400078e0206 */
[----:B------:R0:W1:Y:S01]  /*25b0*/  SYNCS.PHASECHK.TRANS64.TRYWAIT P1, [R14+URZ], R117 ;  /* 0x000000750e0075a7 */ /* 0x000062000802017f */
[----:B------:R-:W-:Y:S01]  /*25c0*/  WARPGROUP.ARRIVE ;  /* 0x00000000000079c5 */ /* 0x000fe20000000000 */
[----:B------:R-:W-:-:S02]  /*25d0*/  IMAD.IADD R22, R103, 0x1, R20 ;  /* 0x0000000167167824 */ /* 0x000fc400078e0214 */
[----:B------:R-:W-:-:S03]  /*25e0*/  IMAD.IADD R110, R104, 0x1, R20 ;  /* 0x00000001686e7824 */ /* 0x000fc600078e0214 */
[----:B------:R-:W-:Y:S01]  /*25f0*/  IGMMA.64x128x32.S8.S8 R24, R112, gdesc[UR8], R24, gsb0 ;  /* 0x0360000870187df1 */ /* 0x000fe20008041018 */
[----:B------:R-:W-:Y:S01]  /*2600*/  IMAD.IADD R116, R103, 0x1, R110 ;  /* 0x0000000167747824 */ /* 0x000fe200078e026e */
[----:B------:R-:W-:Y:S01]  /*2610*/  UMOV UR10, UR4 ;  /* 0x00000004000a7c82 */ /* 0x000fe20008000000 */
[----:B------:R-:W-:Y:S01]  /*2620*/  UMOV UR11, 0x40000040 ;  /* 0x40000040000b7882 */ /* 0x000fe20000000000 */
[----:B------:R-:W-:Y:S02]  /*2630*/  WARPGROUP.DEPBAR.LE gsb0, 0x0 ;  /* 0x00008000000079c5 */ /* 0x000fe40000010000 */
[----:B------:R-:W-:Y:S04]  /*2640*/  LDS.U8 R6, [R20+0x1000] ;  /* 0x0010000014067984 */ /* 0x000fe80000000000 */
[----:B------:R-:W2:Y:S04]  /*2650*/  LDS.U8 R7, [R22+0x1000] ;  /* 0x0010000016077984 */ /* 0x000ea80000000000 */
[----:B------:R-:W-:Y:S04]  /*2660*/  LDS.U8 R8, [R20+0x1008] ;  /* 0x0010080014087984 */ /* 0x000fe80000000000 */
[----:B------:R-:W3:Y:S04]  /*2670*/  LDS.U8 R13, [R22+0x1008] ;  /* 0x00100800160d7984 */ /* 0x000ee80000000000 */
[----:B------:R-:W-:Y:S04]  /*2680*/  LDS.U8 R10, [R20+0x1800] ;  /* 0x00180000140a7984 */ /* 0x000fe80000000000 */
[----:B------:R-:W4:Y:S04]  /*2690*/  LDS.U8 R21, [R22+0x1800] ;  /* 0x0018000016157984 */ /* 0x000f280000000000 */
[----:B------:R-:W-:Y:S04]  /*26a0*/  LDS.U8 R12, [R20+0x1808] ;  /* 0x00180800140c7984 */ /* 0x000fe80000000000 */
[----:B------:R-:W0:Y:S04]  /*26b0*/  LDS.U8 R99, [R22+0x1808] ;  /* 0x0018080016637984 */ /* 0x000e280000000000 */
[----:B------:R-:W1:Y:S04]  /*26c0*/  LDS.U8 R9, [R110+0x1000] ;  /* 0x001000006e097984 */ /* 0x000e680000000000 */
[----:B------:R-:W1:Y:S04]  /*26d0*/  LDS.U8 R15, [R110+0x1008] ;  /* 0x001008006e0f7984 */ /* 0x000e680000000000 */
[----:B------:R-:W1:Y:S04]  /*26e0*/  LDS.U8 R23, [R110+0x1800] ;  /* 0x001800006e177984 */ /* 0x000e680000000000 */
[----:B------:R-:W1:Y:S01]  /*26f0*/  LDS.U8 R111, [R110+0x1808] ;  /* 0x001808006e6f7984 */ /* 0x000e620000000000 */
[----:B--2---:R-:W-:-:S03]  /*2700*/  PRMT R6, R7, 0x7604, R6 ;  /* 0x0000760407067816 */ /* 0x004fc60000000006 */
[----:B------:R-:W2:Y:S04]  /*2710*/  LDS.U8 R11, [R116+0x1000] ;  /* 0x00100000740b7984 */ /* 0x000ea80000000000 */
[----:B------:R-:W2:Y:S01]  /*2720*/  LDS.U8 R113, [R116+0x1008] ;  /* 0x0010080074717984 */ /* 0x000ea20000000000 */
[----:B---3--:R-:W-:-:S03]  /*2730*/  PRMT R8, R13, 0x7604, R8 ;  /* 0x000076040d087816 */ /* 0x008fc60000000008 */
[----:B------:R-:W3:Y:S04]  /*2740*/  LDS.U8 R97, [R116+0x1800] ;  /* 0x0018000074617984 */ /* 0x000ee80000000000 */
[----:B------:R-:W3:Y:S01]  /*2750*/  LDS.U8 R115, [R116+0x1808] ;  /* 0x0018080074737984 */ /* 0x000ee20000000000 */
[----:B----4-:R-:W-:Y:S02]  /*2760*/  PRMT R10, R21, 0x7604, R10 ;  /* 0x00007604150a7816 */ /* 0x010fe4000000000a */
[----:B0-----:R-:W-:Y:S02]  /*2770*/  PRMT R12, R99, 0x7604, R12 ;  /* 0x00007604630c7816 */ /* 0x001fe4000000000c */
[----:B-1----:R-:W-:Y:S02]  /*2780*/  PRMT R6, R9, 0x7054, R6 ;  /* 0x0000705409067816 */ /* 0x002fe40000000006 */
[----:B------:R-:W-:-:S02]  /*2790*/  PRMT R8, R15, 0x7054, R8 ;  /* 0x000070540f087816 */ /* 0x000fc40000000008 */
[----:B------:R-:W-:Y:S02]  /*27a0*/  PRMT R10, R23, 0x7054, R10 ;  /* 0x00007054170a7816 */ /* 0x000fe4000000000a */
[----:B------:R-:W-:Y:S02]  /*27b0*/  PRMT R12, R111, 0x7054, R12 ;  /* 0x000070546f0c7816 */ /* 0x000fe4000000000c */
[----:B--2---:R-:W-:Y:S02]  /*27c0*/  PRMT R112, R11, 0x654, R6 ;  /* 0x000006540b707816 */ /* 0x004fe40000000006 */
[----:B------:R-:W-:Y:S02]  /*27d0*/  PRMT R113, R113, 0x654, R8 ;  /* 0x0000065471717816 */ /* 0x000fe40000000008 */
[----:B---3--:R-:W-:Y:S02]  /*27e0*/  PRMT R114, R97, 0x654, R10 ;  /* 0x0000065461727816 */ /* 0x008fe4000000000a */
[----:B------:R-:W-:-:S04]  /*27f0*/  PRMT R115, R115, 0x654, R12 ;  /* 0x0000065473737816 */ /* 0x000fc8000000000c */
[----:B------:R-:W-:-:S06]  /*2800*/  WARPGROUP.ARRIVE ;  /* 0x00000000000079c5 */ /* 0x000fcc0000000000 */
[----:B------:R-:W-:Y:S03]  /*2810*/  IGMMA.64x128x32.S8.S8 R24, R112, gdesc[UR8], R24, gsb0 ;  /* 0x0360000870187df1 */ /* 0x000fe60008041018 */
        /* <DEDUP_REMOVED lines=28> */
[----:B------:R-:W-:Y:S01]  /*29e0*/  PRMT R99, R115, 0x654, R12 ;  /* 0x0000065473637816 */ /* 0x000fe2000000000c */
[----:B------:R-:W-:Y:S06]  /*29f0*/  @!P0 BRA `(.L_x_28) ;  /* 0x0000000000048947 */ /* 0x000fec0003800000 */
[----:B------:R-:W-:Y:S01]  /*2a00*/  BPT.TRAP 0x1 ;  /* 0x000000040000795c */ /* 0x000fe20000300000 */
.L_x_28:
[----:B------:R-:W-:Y:S01]  /*2a10*/  IMAD R6, R4, 0x8, R3 ;  /* 0x0000000804067824 */ /* 0x000fe200078e0203 */
[----:B------:R-:W-:-:S03]  /*2a20*/  ISETP.GT.U32.AND P2, PT, R18, 0x1, PT ;  /* 0x000000011200780c */ /* 0x000fc60003f44070 */
[----:B------:R-:W-:-:S05]  /*2a30*/  VIADD R6, R6, 0x38 ;  /* 0x0000003806067836 */ /* 0x000fca0000000000 */
[----:B------:R-:W-:-:S04]  /*2a40*/  PRMT R6, RZ, 0x654, R6 ;  /* 0x00000654ff067816 */ /* 0x000fc80000000006 */
[----:B------:R0:W-:Y:S01]  /*2a50*/  SYNCS.ARRIVE.TRANS64.RED.A1T0 RZ, [R6+URZ], RZ ;  /* 0x000000ff06ff79a7 */ /* 0x0001e2000810043f */
[----:B------:R-:W-:Y:S05]  /*2a60*/  @P2 BRA `(.L_x_29) ;  /* 0x0000000000042947 */ /* 0x000fea0003800000 */
[----:B------:R-:W-:Y:S01]  /*2a70*/  BPT.TRAP 0x1 ;  /* 0x000000040000795c */ /* 0x000fe20000300000 */
.L_x_29:
[----:B------:R-:W-:Y:S01]  /*2a80*/  UIADD3 UR4, UR6, 0x4, URZ ;  /* 0x0000000406047890 */ /* 0x000fe2000fffe03f */
[----:B------:R-:W-:Y:S01]  /*2a90*/  WARPGROUP.ARRIVE ;  /* 0x00000000000079c5 */ /* 0x000fe20000000000 */
[----:B------:R-:W-:Y:S01]  /*2aa0*/  UMOV UR11, 0x40000040 ;  /* 0x40000040000b7882 */ /* 0x000fe20000000000 */
[----:B------:R-:W-:-:S04]  /*2ab0*/  VIADD R4, R4, 0x1 ;  /* 0x0000000104047836 */ /* 0x000fc80000000000 */
[----:B------:R-:W-:Y:S01]  /*2ac0*/  UMOV UR10, UR4 ;  /* 0x00000004000a7c82 */ /* 0x000fe20008000000 */
[C---:B------:R-:W-:Y:S01]  /*2ad0*/  ISETP.NE.AND P2, PT, R4.reuse, 0x7, PT ;  /* 0x000000070400780c */ /* 0x040fe20003f45270 */
[----:B------:R-:W-:Y:S03]  /*2ae0*/  IGMMA.64x128x32.S8.S8 R24, R96, gdesc[UR8], R24, gsb0 ;  /* 0x0360000860187df1 */ /* 0x000fe60008041018 */
[----:B------:R-:W-:Y:S01]  /*2af0*/  SEL R4, R4, RZ, P2 ;  /* 0x000000ff04047207 */ /* 0x000fe20001000000 */
[----:B------:R-:W-:Y:S02]  /*2b00*/  WARPGROUP.DEPBAR.LE gsb0, 0x0 ;  /* 0x00008000000079c5 */ /* 0x000fe40000010000 */
[----:B------:R-:W-:Y:S04]  /*2b10*/  LDS.U8 R10, [R20+0x3800] ;  /* 0x00380000140a7984 */ /* 0x000fe80000000000 */
[----:B------:R-:W1:Y:S04]  /*2b20*/  LDS.U8 R21, [R22+0x3800] ;  /* 0x0038000016157984 */ /* 0x000e680000000000 */
[----:B0-----:R-:W-:Y:S04]  /*2b30*/  LDS.U8 R6, [R20+0x3000] ;  /* 0x0030000014067984 */ /* 0x001fe80000000000 */
[----:B------:R-:W0:Y:S04]  /*2b40*/  LDS.U8 R7, [R22+0x3000] ;  /* 0x0030000016077984 */ /* 0x000e280000000000 */
        /* <DEDUP_REMOVED lines=8> */
[----:B-1----:R-:W-:-:S03]  /*2bd0*/  PRMT R10, R21, 0x7604, R10 ;  /* 0x00007604150a7816 */ /* 0x002fc6000000000a */
[----:B------:R-:W1:Y:S04]  /*2be0*/  LDS.U8 R99, [R116+0x3800] ;  /* 0x0038000074637984 */ /* 0x000e680000000000 */
[----:B------:R-:W1:Y:S01]  /*2bf0*/  LDS.U8 R11, [R116+0x3000] ;  /* 0x00300000740b7984 */ /* 0x000e620000000000 */
[----:B0-----:R-:W-:-:S03]  /*2c00*/  PRMT R6, R7, 0x7604, R6 ;  /* 0x0000760407067816 */ /* 0x001fc60000000006 */
[----:B------:R-:W0:Y:S04]  /*2c10*/  LDS.U8 R97, [R116+0x3008] ;  /* 0x0030080074617984 */ /* 0x000e280000000000 */
[----:B------:R-:W0:Y:S01]  /*2c20*/  LDS.U8 R115, [R116+0x3808] ;  /* 0x0038080074737984 */ /* 0x000e220000000000 */
[----:B--2---:R-:W-:Y:S02]  /*2c30*/  PRMT R8, R13, 0x7604, R8 ;  /* 0x000076040d087816 */ /* 0x004fe40000000008 */
[----:B---3--:R-:W-:Y:S02]  /*2c40*/  PRMT R12, R111, 0x7604, R12 ;  /* 0x000076046f0c7816 */ /* 0x008fe4000000000c */
[----:B----4-:R-:W-:Y:S02]  /*2c50*/  PRMT R10, R23, 0x7054, R10 ;  /* 0x00007054170a7816 */ /* 0x010fe4000000000a */
[----:B------:R-:W-:-:S02]  /*2c60*/  PRMT R6, R9, 0x7054, R6 ;  /* 0x0000705409067816 */ /* 0x000fc40000000006 */
[----:B------:R-:W-:Y:S02]  /*2c70*/  PRMT R8, R15, 0x7054, R8 ;  /* 0x000070540f087816 */ /* 0x000fe40000000008 */
[----:B------:R-:W-:Y:S02]  /*2c80*/  PRMT R12, R113, 0x7054, R12 ;  /* 0x00007054710c7816 */ /* 0x000fe4000000000c */
[----:B-1----:R-:W-:Y:S02]  /*2c90*/  PRMT R98, R99, 0x654, R10 ;  /* 0x0000065463627816 */ /* 0x002fe4000000000a */
[----:B------:R-:W-:Y:S02]  /*2ca0*/  PRMT R96, R11, 0x654, R6 ;  /* 0x000006540b607816 */ /* 0x000fe40000000006 */
[----:B0-----:R-:W-:Y:S02]  /*2cb0*/  PRMT R97, R97, 0x654, R8 ;  /* 0x0000065461617816 */ /* 0x001fe40000000008 */
[----:B------:R-:W-:Y:S01]  /*2cc0*/  PRMT R99, R115, 0x654, R12 ;  /* 0x0000065473637816 */ /* 0x000fe2000000000c */
[----:B------:R-:W-:Y:S06]  /*2cd0*/  @!P0 BRA `(.L_x_30) ;  /* 0x0000000000048947 */ /* 0x000fec0003800000 */
[----:B------:R-:W-:Y:S01]  /*2ce0*/  BPT.TRAP 0x1 ;  /* 0x000000040000795c */ /* 0x000fe20000300000 */
.L_x_30:
[----:B------:R-:W-:Y:S01]  /*2cf0*/  IMAD.SHL.U32 R22, R0, 0x4000, RZ ;  /* 0x0000400000167824 */ /* 0x000fe200078e00ff */
[----:B------:R-:W-:Y:S04]  /*2d00*/  BSSY B0, `(.L_x_31) ;  /* 0x0000005000007945 */ /* 0x000fe80003800000 */
[----:B------:R-:W-:Y:S01]  /*2d10*/  IADD3 R20, R3, R22, R100 ;  /* 0x0000001603147210 */ /* 0x000fe20007ffe064 */
[----:B------:R-:W-:Y:S06]  /*2d20*/  @P1 BRA `(.L_x_32) ;  /* 0x0000000000081947 */ /* 0x000fec0003800000 */
[----:B------:R-:W0:Y:S02]  /*2d30*/  SYNCS.PHASECHK.TRANS64.TRYWAIT P1, [R14+URZ], R117 ;  /* 0x000000750e0075a7 */ /* 0x000e24000802017f */
[----:B0-----:R-:W-:Y:S05]  /*2d40*/  @!P1 BRA `(.L_x_33) ;  /* 0x0000006000589947 */ /* 0x001fea0003800000 */
.L_x_32:
[----:B------:R-:W-:Y:S05]  /*2d50*/  BSYNC B0 ;  /* 0x0000000000007941 */ /* 0x000fea0003800000 */
.L_x_31:
[C-C-:B0-----:R-:W-:Y:S01]  /*2d60*/  IMAD.IADD R14, R103.reuse, 0x1, R20.reuse ;  /* 0x00000001670e7824 */ /* 0x141fe200078e0214 */
[----:B------:R-:W-:Y:S01]  /*2d70*/  LDS.U8 R6, [R20] ;  /* 0x0000000014067984 */ /* 0x000fe20000000000 */
[----:B------:R-:W-:Y:S01]  /*2d80*/  IMAD.IADD R110, R104, 0x1, R20 ;  /* 0x00000001686e7824 */ /* 0x000fe200078e0214 */
[----:B------:R-:W-:Y:S05]  /*2d90*/  WARPSYNC.ALL ;  /* 0x0000000000007948 */ /* 0x000fea0003800000 */
[----:B------:R-:W-:Y:S01]  /*2da0*/  LDS.U8 R8, [R20+0x8] ;  /* 0x0000080014087984 */ /* 0x000fe20000000000 */
[----:B------:R-:W-:-:S03]  /*2db0*/  IMAD.IADD R114, R103, 0x1, R110 ;  /* 0x0000000167727824 */ /* 0x000fc600078e026e */
[----:B------:R-:W-:Y:S04]  /*2dc0*/  LDS.U8 R10, [R20+0x800] ;  /* 0x00080000140a7984 */ /* 0x000fe80000000000 */
[----:B------:R-:W-:Y:S04]  /*2dd0*/  LDS.U8 R12, [R20+0x808] ;  /* 0x00080800140c7984 */ /* 0x000fe80000000000 */
[----:B------:R-:W0:Y:S04]  /*2de0*/  LDS.U8 R7, [R14] ;  /* 0x000000000e077984 */ /* 0x000e280000000000 */
[----:B------:R-:W1:Y:S04]  /*2df0*/  LDS.U8 R13, [R14+0x8] ;  /* 0x000008000e0d7984 */ /* 0x000e680000000000 */
[----:B------:R-:W2:Y:S04]  /*2e00*/  LDS.U8 R21, [R14+0x800] ;  /* 0x000800000e157984 */ /* 0x000ea80000000000 */
[----:B------:R-:W3:Y:S04]  /*2e10*/  LDS.U8 R115, [R14+0x808] ;  /* 0x000808000e737984 */ /* 0x000ee80000000000 */
[----:B------:R-:W4:Y:S04]  /*2e20*/  LDS.U8 R9, [R110] ;  /* 0x000000006e097984 */ /* 0x000f280000000000 */
[----:B------:R-:W4:Y:S04]  /*2e30*/  LDS.U8 R15, [R110+0x8] ;  /* 0x000008006e0f7984 */ /* 0x000f280000000000 */
[----:B------:R-:W4:Y:S04]  /*2e40*/  LDS.U8 R23, [R110+0x800] ;  /* 0x000800006e177984 */ /* 0x000f280000000000 */
[----:B------:R-:W4:Y:S04]  /*2e50*/  LDS.U8 R117, [R110+0x808] ;  /* 0x000808006e757984 */ /* 0x000f280000000000 */
[----:B------:R-:W4:Y:S04]  /*2e60*/  LDS.U8 R11, [R114] ;  /* 0x00000000720b7984 */ /* 0x000f280000000000 */
[----:B------:R-:W4:Y:S04]  /*2e70*/  LDS.U8 R113, [R114+0x8] ;  /* 0x0000080072717984 */ /* 0x000f280000000000 */
[----:B------:R-:W4:Y:S01]  /*2e80*/  LDS.U8 R111, [R114+0x800] ;  /* 0x00080000726f7984 */ /* 0x000f220000000000 */
[----:B0-----:R-:W-:-:S03]  /*2e90*/  PRMT R6, R7, 0x7604, R6 ;  /* 0x0000760407067816 */ /* 0x001fc60000000006 */
[----:B------:R0:W0:Y:S01]  /*2ea0*/  LDS.U8 R119, [R114+0x808] ;  /* 0x0008080072777984 */ /* 0x0000220000000000 */
[----:B-1----:R-:W-:Y:S02]  /*2eb0*/  PRMT R8, R13, 0x7604, R8 ;  /* 0x000076040d087816 */ /* 0x002fe40000000008 */
[----:B--2---:R-:W-:Y:S02]  /*2ec0*/  PRMT R10, R21, 0x7604, R10 ;  /* 0x00007604150a7816 */ /* 0x004fe4000000000a */
[----:B---3--:R-:W-:Y:S02]  /*2ed0*/  PRMT R12, R115, 0x7604, R12 ;  /* 0x00007604730c7816 */ /* 0x008fe4000000000c */
[----:B----4-:R-:W-:Y:S02]  /*2ee0*/  PRMT R6, R9, 0x7054, R6 ;  /* 0x0000705409067816 */ /* 0x010fe40000000006 */
[----:B------:R-:W-:Y:S02]  /*2ef0*/  PRMT R8, R15, 0x7054, R8 ;  /* 0x000070540f087816 */ /* 0x000fe40000000008 */
[----:B------:R-:W-:-:S02]  /*2f00*/  PRMT R10, R23, 0x7054, R10 ;  /* 0x00007054170a7816 */ /* 0x000fc4000000000a */
[----:B------:R-:W-:Y:S02]  /*2f10*/  PRMT R12, R117, 0x7054, R12 ;  /* 0x00007054750c7816 */ /* 0x000fe4000000000c */
[----:B------:R-:W-:Y:S02]  /*2f20*/  PRMT R112, R11, 0x654, R6 ;  /* 0x000006540b707816 */ /* 0x000fe40000000006 */
[----:B------:R-:W-:Y:S02]  /*2f30*/  PRMT R113, R113, 0x654, R8 ;  /* 0x0000065471717816 */ /* 0x000fe40000000008 */
[----:B0-----:R-:W-:Y:S02]  /*2f40*/  PRMT R114, R111, 0x654, R10 ;  /* 0x000006546f727816 */ /* 0x001fe4000000000a */
[----:B------:R-:W-:Y:S01]  /*2f50*/  PRMT R115, R119, 0x654, R12 ;  /* 0x0000065477737816 */ /* 0x000fe2000000000c */
[----:B------:R-:W-:Y:S01]  /*2f60*/  UIADD3 UR4, UR6, 0x6, URZ ;  /* 0x0000000606047890 */ /* 0x000fe2000fffe03f */
[----:B------:R-:W-:Y:S01]  /*2f70*/  WARPGROUP.ARRIVE ;  /* 0x00000000000079c5 */ /* 0x000fe20000000000 */
[----:B------:R-:W-:Y:S01]  /*2f80*/  UMOV UR7, 0x40000040 ;  /* 0x4000004000077882 */ /* 0x000fe20000000000 */
[C---:B------:R-:W-:Y:S01]  /*2f90*/  ISETP.GT.AND P1, PT, R5.reuse, 0x2, PT ;  /* 0x000000020500780c */ /* 0x040fe20003f24270 */
[----:B------:R-:W-:-:S03]  /*2fa0*/  VIADD R5, R5, 0xffffffff ;  /* 0xffffffff05057836 */ /* 0x000fc60000000000 */
[----:B------:R-:W-:Y:S02]  /*2fb0*/  UMOV UR6, UR4 ;  /* 0x0000000400067c82 */ /* 0x000fe40008000000 */
[----:B------:R-:W-:Y:S01]  /*2fc0*/  IGMMA.64x128x32.S8.S8 R24, R96, gdesc[UR4], R24, gsb0 ;  /* 0x0360000460187df1 */ /* 0x000fe20008041018 */
[----:B------:R-:W-:Y:S02]  /*2fd0*/  R2UR UR7, R0 ;  /* 0x00000000000772ca */ /* 0x000fe400000e0000 */
[----:B------:R-:W-:-:S04]  /*2fe0*/  WARPGROUP.DEPBAR.LE gsb0, 0x0 ;  /* 0x00008000000079c5 */ /* 0x000fc80000010000 */
[----:B------:R-:W-:Y:S09]  /*2ff0*/  @P1 BRA `(.L_x_34) ;  /* 0xfffffff400181947 */ /* 0x000ff2000383ffff */
.L_x_26:
[----:B------:R-:W-:Y:S01]  /*3000*/  IMAD.MOV.U32 R7, RZ, RZ, 0x40000040 ;  /* 0x40000040ff077424 */ /* 0x000fe200078e00ff */
[----:B------:R-:W-:Y:S01]  /*3010*/  LEA R6, R0, UR5, 0xa ;  /* 0x0000000500067c11 */ /* 0x000fe2000f8e50ff */
[----:B------:R-:W-:Y:S01]  /*3020*/  WARPGROUP.ARRIVE ;  /* 0x00000000000079c5 */ /* 0x000fe20000000000 */
[----:B------:R-:W-:Y:S01]  /*3030*/  IADD3 R22, R3, R22, R100 ;  /* 0x0000001603167210 */ /* 0x000fe20007ffe064 */
[----:B------:R-:W-:Y:S01]  /*3040*/  IMAD.MOV.U32 R9, RZ, RZ, 0x40000040 ;  /* 0x40000040ff097424 */ /* 0x000fe200078e00ff */
[C---:B------:R-:W-:Y:S01]  /*3050*/  R2UR UR6, R6.reuse ;  /* 0x00000000060672ca */ /* 0x040fe200000e0000 */
[----:B------:R-:W-:Y:S01]  /*3060*/  VIADD R8, R6, 0x2 ;  /* 0x0000000206087836 */ /* 0x000fe20000000000 */
[----:B------:R-:W-:Y:S01]  /*3070*/  R2UR UR7, R7 ;  /* 0x00000000070772ca */ /* 0x000fe200000e0000 */
[--C-:B------:R-:W-:Y:S02]  /*3080*/  IMAD.IADD R20, R103, 0x1, R22.reuse ;  /* 0x0000000167147824 */ /* 0x100fe400078e0216 */
[----:B------:R-:W-:-:S10]  /*3090*/  IMAD.IADD R110, R104, 0x1, R22 ;  /* 0x00000001686e7824 */ /* 0x000fd400078e0216 */
[----:B------:R-:W-:Y:S01]  /*30a0*/  IGMMA.64x128x32.S8.S8 R24, R112, gdesc[UR4], R24, gsb0 ;  /* 0x0360000470187df1 */ /* 0x000fe20008041018 */
[----:B------:R-:W-:Y:S02]  /*30b0*/  R2UR UR6, R8 ;  /* 0x00000000080672ca */ /* 0x000fe400000e0000 */
[----:B------:R-:W-:Y:S01]  /*30c0*/  R2UR UR7, R9 ;  /* 0x00000000090772ca */ /* 0x000fe200000e0000 */
[----:B------:R-:W-:Y:S02]  /*30d0*/  WARPGROUP.DEPBAR.LE gsb0, 0x0 ;  /* 0x00008000000079c5 */ /* 0x000fe40000010000 */
[----:B------:R-:W-:Y:S01]  /*30e0*/  LDS.U8 R0, [R22+0x1000] ;  /* 0x0010000016007984 */ /* 0x000fe20000000000 */
[----:B------:R-:W-:-:S03]  /*30f0*/  IMAD.IADD R112, R103, 0x1, R110 ;  /* 0x0000000167707824 */ /* 0x000fc600078e026e */
[----:B------:R-:W-:Y:S04]  /*3100*/  LDS.U8 R10, [R22+0x1008] ;  /* 0x00100800160a7984 */ /* 0x000fe80000000000 */
[----:B------:R-:W-:Y:S04]  /*3110*/  LDS.U8 R12, [R22+0x1800] ;  /* 0x00180000160c7984 */ /* 0x000fe80000000000 */
[----:B------:R-:W-:Y:S04]  /*3120*/  LDS.U8 R14, [R22+0x1808] ;  /* 0x00180800160e7984 */ /* 0x000fe80000000000 */
[----:B------:R-:W0:Y:S04]  /*3130*/  LDS.U8 R5, [R20+0x1000] ;  /* 0x0010000014057984 */ /* 0x000e280000000000 */
[----:B------:R-:W1:Y:S04]  /*3140*/  LDS.U8 R15, [R20+0x1008] ;  /* 0x00100800140f7984 */ /* 0x000e680000000000 */
[----:B------:R-:W2:Y:S04]  /*3150*/  LDS.U8 R23, [R20+0x1800] ;  /* 0x0018000014177984 */ /* 0x000ea80000000000 */
[----:B------:R-:W3:Y:S04]  /*3160*/  LDS.U8 R111, [R20+0x1808] ;  /* 0x00180800146f7984 */ /* 0x000ee80000000000 */
[----:B------:R-:W4:Y:S04]  /*3170*/  LDS.U8 R11, [R110+0x1000] ;  /* 0x001000006e0b7984 */ /* 0x000f280000000000 */
[----:B------:R-:W4:Y:S04]  /*3180*/  LDS.U8 R21, [R110+0x1008] ;  /* 0x001008006e157984 */ /* 0x000f280000000000 */
[----:B------:R-:W4:Y:S04]  /*3190*/  LDS.U8 R99, [R110+0x1800] ;  /* 0x001800006e637984 */ /* 0x000f280000000000 */
[----:B------:R-:W4:Y:S04]  /*31a0*/  LDS.U8 R113, [R110+0x1808] ;  /* 0x001808006e717984 */ /* 0x000f280000000000 */
[----:B------:R-:W4:Y:S04]  /*31b0*/  LDS.U8 R13, [R112+0x1000] ;  /* 0x00100000700d7984 */ /* 0x000f280000000000 */
[----:B------:R-:W4:Y:S04]  /*31c0*/  LDS.U8 R97, [R112+0x1008] ;  /* 0x0010080070617984 */ /* 0x000f280000000000 */
[----:B------:R-:W4:Y:S01]  /*31d0*/  LDS.U8 R109, [R112+0x1800] ;  /* 0x00180000706d7984 */ /* 0x000f220000000000 */
[----:B0-----:R-:W-:-:S03]  /*31e0*/  PRMT R0, R5, 0x7604, R0 ;  /* 0x0000760405007816 */ /* 0x001fc60000000000 */
[----:B------:R-:W0:Y:S01]  /*31f0*/  LDS.U8 R115, [R112+0x1808] ;  /* 0x0018080070737984 */ /* 0x000e220000000000 */
        /* <DEDUP_REMOVED lines=9> */
[----:B------:R-:W-:Y:S02]  /*3290*/  PRMT R98, R109, 0x654, R12 ;  /* 0x000006546d627816 */ /* 0x000fe4000000000c */
[----:B0-----:R-:W-:-:S04]  /*32a0*/  PRMT R99, R115, 0x654, R14 ;  /* 0x0000065473637816 */ /* 0x001fc8000000000e */
[----:B------:R-:W-:-:S06]  /*32b0*/  WARPGROUP.ARRIVE ;  /* 0x00000000000079c5 */ /* 0x000fcc0000000000 */
[----:B------:R-:W-:Y:S03]  /*32c0*/  IGMMA.64x128x32.S8.S8 R24, R96, gdesc[UR4], R24, gsb0 ;  /* 0x0360000460187df1 */ /* 0x000fe60008041018 */
        /* <DEDUP_REMOVED lines=28> */
[----:B------:R-:W-:Y:S01]  /*3490*/  PRMT R99, R113, 0x654, R12 ;  /* 0x0000065471637816 */ /* 0x000fe2000000000c */
[----:B------:R-:W-:Y:S06]  /*34a0*/  @!P0 BRA `(.L_x_35) ;  /* 0x0000000000048947 */ /* 0x000fec0003800000 */
[----:B------:R-:W-:Y:S01]  /*34b0*/  BPT.TRAP 0x1 ;  /* 0x000000040000795c */ /* 0x000fe20000300000 */
.L_x_35:
[----:B------:R-:W-:Y:S01]  /*34c0*/  IMAD R4, R4, 0x8, R3 ;  /* 0x0000000804047824 */ /* 0x000fe200078e0203 */
[----:B------:R-:W-:-:S03]  /*34d0*/  ISETP.GT.U32.AND P1, PT, R18, 0x1, PT ;  /* 0x000000011200780c */ /* 0x000fc60003f24070 */
[----:B------:R-:W-:-:S05]  /*34e0*/  VIADD R4, R4, 0x38 ;  /* 0x0000003804047836 */ /* 0x000fca0000000000 */
[----:B------:R-:W-:-:S04]  /*34f0*/  PRMT R4, RZ, 0x654, R4 ;  /* 0x00000654ff047816 */ /* 0x000fc80000000004 */
[----:B------:R0:W-:Y:S01]  /*3500*/  SYNCS.ARRIVE.TRANS64.RED.A1T0 RZ, [R4+URZ], RZ ;  /* 0x000000ff04ff79a7 */ /* 0x0001e2000810043f */
[----:B------:R-:W-:Y:S05]  /*3510*/  @P1 BRA `(.L_x_36) ;  /* 0x0000000000041947 */ /* 0x000fea0003800000 */
[----:B------:R-:W-:Y:S01]  /*3520*/  BPT.TRAP 0x1 ;  /* 0x000000040000795c */ /* 0x000fe20000300000 */
.L_x_36:
[C---:B0-----:R-:W-:Y:S01]  /*3530*/  VIADD R4, R6.reuse, 0x4 ;  /* 0x0000000406047836 */ /* 0x041fe20000000000 */
[----:B------:R-:W-:Y:S01]  /*3540*/  WARPGROUP.ARRIVE ;  /* 0x00000000000079c5 */ /* 0x000fe20000000000 */
[----:B------:R-:W-:Y:S02]  /*3550*/  IMAD.MOV.U32 R5, RZ, RZ, 0x40000040 ;  /* 0x40000040ff057424 */ /* 0x000fe400078e00ff */
[----:B------:R-:W-:Y:S01]  /*3560*/  VIADD R6, R6, 0x6 ;  /* 0x0000000606067836 */ /* 0x000fe20000000000 */
[----:B------:R-:W-:Y:S01]  /*3570*/  R2UR UR6, R4 ;  /* 0x00000000040672ca */ /* 0x000fe200000e0000 */
[----:B------:R-:W-:Y:S01]  /*3580*/  IMAD.MOV.U32 R7, RZ, RZ, 0x40000040 ;  /* 0x40000040ff077424 */ /* 0x000fe200078e00ff */
[----:B------:R-:W-:-:S13]  /*3590*/  R2UR UR7, R5 ;  /* 0x00000000050772ca */ /* 0x000fda00000e0000 */
[----:B------:R-:W-:Y:S01]  /*35a0*/  IGMMA.64x128x32.S8.S8 R24, R96, gdesc[UR4], R24, gsb0 ;  /* 0x0360000460187df1 */ /* 0x000fe20008041018 */
[----:B------:R-:W-:Y:S02]  /*35b0*/  R2UR UR6, R6 ;  /* 0x00000000060672ca */ /* 0x000fe400000e0000 */
[----:B------:R-:W-:Y:S01]  /*35c0*/  R2UR UR7, R7 ;  /* 0x00000000070772ca */ /* 0x000fe200000e0000 */
        /* <DEDUP_REMOVED lines=32> */
.L_x_22:
[----:B------:R-:W-:Y:S05]  /*37d0*/  @!P0 BRA `(.L_x_37) ;  /* 0x0000000000048947 */ /* 0x000fea0003800000 */
[----:B------:R-:W-:Y:S01]  /*37e0*/  BPT.TRAP 0x1 ;  /* 0x000000040000795c */ /* 0x000fe20000300000 */
.L_x_37:
[----:B------:R-:W-:Y:S01]  /*37f0*/  UIADD3 UR6, UR44, UR41, URZ ;  /* 0x000000292c067290 */ /* 0x000fe2000fffe03f */
[----:B------:R-:W-:-:S03]  /*3800*/  ISETP.GT.U32.AND P0, PT, R18, 0x1, PT ;  /* 0x000000011200780c */ /* 0x000fc60003f04070 */
[----:B------:R-:W-:-:S04]  /*3810*/  UIMAD.WIDE.U32 UR4, UR6, 0x24924925, URZ ;  /* 0x24924925060478a5 */ /* 0x000fc8000f8e003f */
[----:B------:R-:W-:-:S04]  /*3820*/  UIADD3 UR4, UR6, -UR5, URZ ;  /* 0x8000000506047290 */ /* 0x000fc8000fffe03f */
[----:B------:R-:W-:-:S04]  /*3830*/  ULEA.HI UR4, UR4, UR5, URZ, 0x1f ;  /* 0x0000000504047291 */ /* 0x000fc8000f8ff83f */
[----:B------:R-:W-:-:S04]  /*3840*/  USHF.R.U32.HI UR4, URZ, 0x2, UR4 ;  /* 0x000000023f047899 */ /* 0x000fc80008011604 */
[----:B------:R-:W-:-:S06]  /*3850*/  UIMAD UR4, UR4, -0x7, UR6 ;  /* 0xfffffff9040478a4 */ /* 0x000fcc000f8e0206 */
[----:B------:R-:W-:-:S04]  /*3860*/  IMAD.U32 R0, RZ, RZ, UR4 ;  /* 0x00000004ff007e24 */ /* 0x000fc8000f8e00ff */
[----:B------:R-:W-:-:S04]  /*3870*/  IMAD R3, R0, 0x8, R3 ;  /* 0x0000000800037824 */ /* 0x000fc800078e0203 */
[----:B------:R-:W-:-:S05]  /*3880*/  VIADD R3, R3, 0x38 ;  /* 0x0000003803037836 */ /* 0x000fca0000000000 */
[----:B------:R-:W-:-:S04]  /*3890*/  PRMT R3, RZ, 0x654, R3 ;  /* 0x00000654ff037816 */ /* 0x000fc80000000003 */
[----:B------:R0:W-:Y:S01]  /*38a0*/  SYNCS.ARRIVE.TRANS64.RED.A1T0 RZ, [R3+URZ], RZ ;  /* 0x000000ff03ff79a7 */ /* 0x0001e2000810043f */
[----:B------:R-:W-:Y:S05]  /*38b0*/  @P0 BRA `(.L_x_38) ;  /* 0x0000000000040947 */ /* 0x000fea0003800000 */
[----:B------:R-:W-:Y:S01]  /*38c0*/  BPT.TRAP 0x1 ;  /* 0x000000040000795c */ /* 0x000fe20000300000 */
.L_x_38:
[----:B------:R-:W-:Y:S01]  /*38d0*/  UISETP.GE.U32.AND UP1, UPT, UR43, 0x7, UPT ;  /* 0x000000072b00788c */ /* 0x000fe2000bf26070 */
[----:B------:R-:W-:Y:S01]  /*38e0*/  IMAD.SHL.U32 R92, R92, 0x80, RZ ;  /* 0x000000805c5c7824 */ /* 0x000fe200078e00ff */
[----:B------:R-:W-:Y:S01]  /*38f0*/  UIADD3 UR41, UR43, UR41, URZ ;  /* 0x000000292b297290 */ /* 0x000fe2000fffe03f */
[----:B------:R-:W-:Y:S01]  /*3900*/  IMAD.SHL.U32 R10, R89, 0x80, RZ ;  /* 0x00000080590a7824 */ /* 0x000fe200078e00ff */
[----:B------:R-:W-:Y:S01]  /*3910*/  ULDC UR7, c[0x0][0x288] ;  /* 0x0000a20000077ab9 */ /* 0x000fe20000000800 */
[----:B------:R-:W-:Y:S01]  /*3920*/  IMAD.MOV.U32 R0, RZ, RZ, -0x1 ;  /* 0xffffffffff007424 */ /* 0x000fe200078e00ff */
[----:B------:R-:W-:Y:S01]  /*3930*/  UISETP.GT.U32.AND UP0, UPT, UR41, 0x6, UPT ;  /* 0x000000062900788c */ /* 0x000fe2000bf04070 */
[----:B------:R-:W-:-:S03]  /*3940*/  ISETP.GE.AND P0, PT, R92, UR7, PT ;  /* 0x000000075c007c0c */ /* 0x000fc6000bf06270 */
[----:B------:R-:W-:Y:S02]  /*3950*/  UISETP.LT.U32.AND UP0, UPT, UR43, 0x7, UP0 ;  /* 0x000000072b00788c */ /* 0x000fe40008701070 */
[----:B------:R-:W-:Y:S02]  /*3960*/  @UP1 UIMAD.WIDE.U32 UR4, UR41, 0x24924925, URZ ;  /* 0x24924925290418a5 */ /* 0x000fe4000f8e003f */
[----:B------:R-:W-:Y:S02]  /*3970*/  USEL UR6, URZ, 0x1, !UP0 ;  /* 0x000000013f067887 */ /* 0x000fe4000c000000 */
[----:B------:R-:W-:Y:S02]  /*3980*/  @UP1 UIADD3 UR4, UR41, -UR5, URZ ;  /* 0x8000000529041290 */ /* 0x000fe4000fffe03f */
[----:B------:R-:W-:Y:S02]  /*3990*/  ULOP3.LUT UR40, UR40, UR6, URZ, 0x3c, !UPT ;  /* 0x0000000628287292 */ /* 0x000fe4000f8e3c3f */
[----:B------:R-:W-:-:S03]  /*39a0*/  @UP1 ULEA.HI UR4, UR4, UR5, URZ, 0x1f ;  /* 0x0000000504041291 */ /* 0x000fc6000f8ff83f */
[----:B------:R-:W-:Y:S01]  /*39b0*/  ULDC UR5, c[0x0][0x284] ;  /* 0x0000a10000057ab9 */ /* 0x000fe20000000800 */
[----:B------:R-:W-:Y:S01]  /*39c0*/  @UP1 USHF.R.U32.HI UR4, URZ, 0x2, UR4 ;  /* 0x000000023f041899 */ /* 0x000fe20008011604 */
[----:B------:R-:W-:-:S03]  /*39d0*/  ISETP.GE.OR P0, PT, R10, UR5, P0 ;  /* 0x000000050a007c0c */ /* 0x000fc60008706670 */
[----:B------:R-:W-:-:S10]  /*39e0*/  @UP1 ULOP3.LUT UR40, UR40, 0x1, UR4, 0x78, !UPT ;  /* 0x0000000128281892 */ /* 0x000fd4000f8e7804 */
[----:B------:R-:W-:Y:S05]  /*39f0*/  @P0 BRA `(.L_x_39) ;  /* 0x0000003000c80947 */ /* 0x000fea0003800000 */
[----:B------:R-:W1:Y:S01]  /*3a00*/  LDC.64 R12, c[0x0][0x5c8] ;  /* 0x00017200ff0c7b82 */ /* 0x000e620000000a00 */
[----:B------:R-:W-:Y:S01]  /*3a10*/  LOP3.LUT R8, R92, 0x6, R102, 0xf8, !PT ;  /* 0x000000065c087812 */ /* 0x000fe200078ef866 */
[----:B------:R-:W-:Y:S01]  /*3a20*/  ULDC.64 UR4, c[0x0][0x5d0] ;  /* 0x0001740000047ab9 */ /* 0x000fe20000000a00 */
[----:B------:R-:W-:Y:S01]  /*3a30*/  SHF.R.S32.HI R11, RZ, 0x1f, R88 ;  /* 0x0000001fff0b7819 */ /* 0x000fe20000011458 */
[----:B------:R-:W-:Y:S01]  /*3a40*/  IMAD.WIDE R14, R89, 0x80, R90 ;  /* 0x00000080590e7825 */ /* 0x000fe200078e025a */
[--C-:B------:R-:W-:Y:S01]  /*3a50*/  SHF.R.S32.HI R9, RZ, 0x1f, R8.reuse ;  /* 0x0000001fff097819 */ /* 0x100fe20000011408 */
[----:B------:R-:W-:Y:S02]  /*3a60*/  BSSY B0, `(.L_x_39) ;  /* 0x000032b000007945 */ /* 0x000fe40003800000 */
[----:B0-----:R-:W-:Y:S02]  /*3a70*/  IMAD R3, R11, UR4, RZ ;  /* 0x000000040b037c24 */ /* 0x001fe4000f8e02ff */
[----:B------:R-:W-:-:S04]  /*3a80*/  IMAD.WIDE.U32 R4, R88, UR4, R8 ;  /* 0x0000000458047c25 */ /* 0x000fc8000f8e0008 */
[----:B------:R-:W-:Y:S01]  /*3a90*/  IMAD R3, R88, UR5, R3 ;  /* 0x0000000558037c24 */ /* 0x000fe2000f8e0203 */
[----:B------:R-:W-:Y:S01]  /*3aa0*/  ULDC.64 UR4, c[0x0][0x5c0] ;  /* 0x0001700000047ab9 */ /* 0x000fe20000000a00 */
[----:B------:R-:W-:Y:S02]  /*3ab0*/  IMAD.IADD R22, R107, 0x1, -R10 ;  /* 0x000000016b167824 */ /* 0x000fe400078e0a0a */
[----:B------:R-:W-:Y:S02]  /*3ac0*/  IMAD.IADD R5, R5, 0x1, R3 ;  /* 0x0000000105057824 */ /* 0x000fe400078e0203 */
[-C--:B-1----:R-:W-:Y:S02]  /*3ad0*/  IMAD R3, R15, R12.reuse, RZ ;  /* 0x0000000c0f037224 */ /* 0x082fe400078e02ff */
[----:B------:R-:W-:-:S04]  /*3ae0*/  IMAD.WIDE.U32 R4, R14, R12, R4 ;  /* 0x0000000c0e047225 */ /* 0x000fc800078e0004 */
[----:B------:R-:W-:Y:S01]  /*3af0*/  IMAD R3, R14, R13, R3 ;  /* 0x0000000d0e037224 */ /* 0x000fe200078e0203 */
[----:B------:R-:W-:-:S04]  /*3b00*/  IADD3 R4, P0, R4, UR4, RZ ;  /* 0x0000000404047c10 */ /* 0x000fc8000ff1e0ff */
[----:B------:R-:W-:Y:S01]  /*3b10*/  IADD3.X R5, R5, UR5, R3, P0, !PT ;  /* 0x0000000505057c10 */ /* 0x000fe200087fe403 */
[----:B------:R-:W-:Y:S01]  /*3b20*/  IMAD.IADD R3, R95, 0x1, -R92 ;  /* 0x000000015f037824 */ /* 0x000fe200078e0a5c */
[----:B-----5:R-:W-:Y:S02]  /*3b30*/  ISETP.NE.AND P0, PT, R94, RZ, PT ;  /* 0x000000ff5e00720c */ /* 0x020fe40003f05270 */
[----:B------:R-:W-:-:S04]  /*3b40*/  LEA R6, P1, R12, R4, 0x3 ;  /* 0x000000040c067211 */ /* 0x000fc800078218ff */
[----:B------:R-:W-:-:S07]  /*3b50*/  LEA.HI.X R7, R12, R5, R13, 0x3, P1 ;  /* 0x000000050c077211 */ /* 0x000fce00008f1c0d */
[----:B------:R-:W-:Y:S05]  /*3b60*/  @!P0 BRA `(.L_x_40) ;  /* 0x0000002400608947 */ /* 0x000fea0003800000 */
[----:B------:R-:W0:Y:S01]  /*3b70*/  LDC.64 R96, c[0x0][0x5b0] ;  /* 0x00016c00ff607b82 */ /* 0x000e220000000a00 */
[----:B------:R-:W-:Y:S01]  /*3b80*/  ULDC.64 UR4, c[0x0][0x5b8] ;  /* 0x00016e0000047ab9 */ /* 0x000fe20000000a00 */
[----:B------:R-:W-:Y:S01]  /*3b90*/  ISETP.GE.AND P1, PT, R22, 0x1, PT ;  /* 0x000000011600780c */ /* 0x000fe20003f26270 */
[----:B------:R-:W-:Y:S01]  /*3ba0*/  IMAD R11, R11, UR4, RZ ;  /* 0x000000040b0b7c24 */ /* 0x000fe2000f8e02ff */
[----:B------:R-:W-:Y:S01]  /*3bb0*/  BSSY B1, `(.L_x_41) ;  /* 0x000000e000017945 */ /* 0x000fe20003800000 */
[C---:B------:R-:W-:Y:S01]  /*3bc0*/  IMAD.WIDE.U32 R20, R88.reuse, UR4, R8 ;  /* 0x0000000458147c25 */ /* 0x040fe2000f8e0008 */
[----:B------:R-:W-:Y:S02]  /*3bd0*/  ISETP.LT.OR P5, PT, R3, 0x1, !P1 ;  /* 0x000000010300780c */ /* 0x000fe40004fa1670 */
[----:B------:R-:W1:Y:S01]  /*3be0*/  LDC.64 R98, c[0x0][0x5a8] ;  /* 0x00016a00ff627b82 */ /* 0x000e620000000a00 */
[----:B------:R-:W-:Y:S02]  /*3bf0*/  IMAD R11, R88, UR5, R11 ;  /* 0x00000005580b7c24 */ /* 0x000fe4000f8e020b */
[----:B------:R-:W-:-:S02]  /*3c00*/  IMAD.MOV.U32 R12, RZ, RZ, R20 ;  /* 0x000000ffff0c7224 */ /* 0x000fc400078e0014 */
[----:B------:R-:W-:Y:S02]  /*3c10*/  IMAD.IADD R13, R21, 0x1, R11 ;  /* 0x00000001150d7824 */ /* 0x000fe400078e020b */
[-C--:B0-----:R-:W-:Y:S02]  /*3c20*/  IMAD R10, R15, R96.reuse, RZ ;  /* 0x000000600f0a7224 */ /* 0x081fe400078e02ff */
[----:B------:R-:W-:-:S04]  /*3c30*/  IMAD.WIDE.U32 R8, R14, R96, R12 ;  /* 0x000000600e087225 */ /* 0x000fc800078e000c */
[----:B------:R-:W-:Y:S01]  /*3c40*/  IMAD R23, R14, R97, R10 ;  /* 0x000000610e177224 */ /* 0x000fe200078e020a */
[----:B-1----:R-:W-:-:S04]  /*3c50*/  IADD3 R8, P0, R8, R98, RZ ;  /* 0x0000006208087210 */ /* 0x002fc80007f1e0ff */
[----:B------:R-:W-:Y:S01]  /*3c60*/  IADD3.X R9, R99, R9, R23, P0, !PT ;  /* 0x0000000963097210 */ /* 0x000fe200007fe417 */
[----:B------:R-:W-:Y:S08]  /*3c70*/  @P5 BRA `(.L_x_42) ;  /* 0x0000000000045947 */ /* 0x000ff00003800000 */
[----:B------:R0:W5:Y:S02]  /*3c80*/  LDG.E.U8 R108, desc[UR36][R8.64] ;  /* 0x00000024086c7981 */ /* 0x000164000c1e1100 */
.L_x_42:
[----:B------:R-:W-:Y:S05]  /*3c90*/  BSYNC B1 ;  /* 0x0000000000017941 */ /* 0x000fea0003800000 */
.L_x_41:
[----:B-----5:R-:W-:Y:S01]  /*3ca0*/  LOP3.LUT R15, R108, 0xffff, RZ, 0xc0, !PT ;  /* 0x0000ffff6c0f7812 */ /* 0x020fe200078ec0ff */
[C---:B------:R-:W-:Y:S01]  /*3cb0*/  IMAD.SHL.U32 R10, R96.reuse, 0x8, RZ ;  /* 0x00000008600a7824 */ /* 0x040fe200078e00ff */
[----:B------:R-:W-:Y:S01]  /*3cc0*/  SHF.L.U64.HI R11, R96, 0x3, R97 ;  /* 0x00000003600b7819 */ /* 0x000fe20000010261 */
[----:B------:R-:W-:Y:S01]  /*3cd0*/  BSSY B1, `(.L_x_43) ;  /* 0x000000e000017945 */ /* 0x000fe20003800000 */
[----:B------:R-:W-:Y:S02]  /*3ce0*/  PRMT R15, R15, 0x8880, RZ ;  /* 0x000088800f0f7816 */ /* 0x000fe400000000ff */
[----:B------:R-:W-:Y:S01]  /*3cf0*/  ISETP.LT.OR P2, PT, R3, 0x2, !P1 ;  /* 0x000000020300780c */ /* 0x000fe20004f41670 */
[----:B------:R-:W-:Y:S01]  /*3d00*/  IMAD.WIDE.U32 R10, R14, R96, R10 ;  /* 0x000000600e0a7225 */ /* 0x000fe200078e000a */
[----:B------:R-:W-:-:S03]  /*3d10*/  ISETP.GE.AND P0, PT, R22, 0x9, PT ;  /* 0x000000091600780c */ /* 0x000fc60003f06270 */
[----:B------:R-:W-:Y:S01]  /*3d20*/  IMAD R14, R15, R94, RZ ;  /* 0x0000005e0f0e7224 */ /* 0x000fe200078e02ff */
[----:B------:R-:W-:Y:S01]  /*3d30*/  IADD3 R10, P3, P4, R20, R98, R10 ;  /* 0x00000062140a7210 */ /* 0x000fe20007c7e00a */
[----:B------:R-:W-:Y:S02]  /*3d40*/  IMAD.IADD R20, R23, 0x1, R11 ;  /* 0x0000000117147824 */ /* 0x000fe400078e020b */
[----:B------:R-:W-:-:S05]  /*3d50*/  @!P5 IMAD R15, R24, R93, R14 ;  /* 0x0000005d180fd224 */ /* 0x000fca00078e020e */
[----:B------:R1:W-:Y:S01]  /*3d60*/  @!P5 STG.E.U8 desc[UR36][R4.64], R15 ;  /* 0x0000000f0400d986 */ /* 0x0003e2000c101124 */
[----:B------:R-:W-:Y:S05]  /*3d70*/  @P2 BRA `(.L_x_44) ;  /* 0x00000000000c2947 */ /* 0x000fea0003800000 */
[----:B------:R-:W1:Y:S02]  /*3d80*/  LDG.E.U8 R108, desc[UR36][R8.64+0x1] ;  /* 0x00000124086c7981 */ /* 0x000e64000c1e1100 */
[----:B-1----:R-:W-:-:S05]  /*3d90*/  PRMT R15, R108, 0x8880, RZ ;  /* 0x000088806c0f7816 */ /* 0x002fca00000000ff */
[----:B------:R-:W-:-:S07]  /*3da0*/  IMAD R14, R15, R94, RZ ;  /* 0x0000005e0f0e7224 */ /* 0x000fce00078e02ff */
.L_x_44:
[----:B------:R-:W-:Y:S05]  /*3db0*/  BSYNC B1 ;  /* 0x0000000000017941 */ /* 0x000fea0003800000 */
.L_x_43:
[----:B------:R-:W-:Y:S01]  /*3dc0*/  ISETP.LT.OR P5, PT, R3, 0x1, !P0 ;  /* 0x000000010300780c */ /* 0x000fe200047a1670 */
[----:B------:R-:W-:Y:S01]  /*3dd0*/  @!P2 IMAD R25, R25, R93, R14 ;  /* 0x0000005d1919a224 */ /* 0x000fe200078e020e */
[----:B------:R-:W-:Y:S01]  /*3de0*/  BSSY B1, `(.L_x_45) ;  /* 0x000000a000017945 */ /* 0x000fe20003800000 */
[----:B------:R-:W-:Y:S02]  /*3df0*/  IADD3.X R11, R13, R99, R20, P3, P4 ;  /* 0x000000630d0b7210 */ /* 0x000fe40001fe8414 */
[C---:B------:R-:W-:Y:S01]  /*3e00*/  ISETP.LT.OR P3, PT, R3.reuse, 0x2, !P0 ;  /* 0x000000020300780c */ /* 0x040fe20004761670 */
[----:B------:R2:W-:Y:S01]  /*3e10*/  @!P2 STG.E.U8 desc[UR36][R4.64+0x1], R25 ;  /* 0x000001190400a986 */ /* 0x0005e2000c101124 */
[C---:B------:R-:W-:Y:S02]  /*3e20*/  ISETP.LT.OR P4, PT, R3.reuse, 0x9, !P1 ;  /* 0x000000090300780c */ /* 0x040fe40004f81670 */
[----:B------:R-:W-:-:S04]  /*3e30*/  ISETP.LT.OR P2, PT, R3, 0xa, !P1 ;  /* 0x0000000a0300780c */ /* 0x000fc80004f41670 */
[----:B------:R-:W-:Y:S09]  /*3e40*/  @P5 BRA `(.L_x_46) ;  /* 0x00000000000c5947 */ /* 0x000ff20003800000 */
[----:B------:R-:W3:Y:S02]  /*3e50*/  LDG.E.U8 R108, desc[UR36][R10.64] ;  /* 0x000000240a6c7981 */ /* 0x000ee4000c1e1100 */
[----:B---3--:R-:W-:-:S05]  /*3e60*/  PRMT R13, R108, 0x8880, RZ ;  /* 0x000088806c0d7816 */ /* 0x008fca00000000ff */
[----:B------:R-:W-:-:S07]  /*3e70*/  IMAD R14, R13, R94, RZ ;  /* 0x0000005e0d0e7224 */ /* 0x000fce00078e02ff */
.L_x_46:
[----:B------:R-:W-:Y:S05]  /*3e80*/  BSYNC B1 ;  /* 0x0000000000017941 */ /* 0x000fea0003800000 */
.L_x_45:
[----:B------:R-:W-:Y:S01]  /*3e90*/  @!P5 IMAD R13, R26, R93, R14 ;  /* 0x0000005d1a0dd224 */ /* 0x000fe200078e020e */
[----:B------:R-:W-:Y:S04]  /*3ea0*/  BSSY B1, `(.L_x_47) ;  /* 0x0000006000017945 */ /* 0x000fe80003800000 */
[----:B------:R3:W-:Y:S01]  /*3eb0*/  @!P5 STG.E.U8 desc[UR36][R6.64], R13 ;  /* 0x0000000d0600d986 */ /* 0x0007e2000c101124 */
[----:B------:R-:W-:Y:S05]  /*3ec0*/  @P3 BRA `(.L_x_48) ;  /* 0x00000000000c3947 */ /* 0x000fea0003800000 */
[----:B------:R-:W3:Y:S02]  /*3ed0*/  LDG.E.U8 R108, desc[UR36][R10.64+0x1] ;  /* 0x000001240a6c7981 */ /* 0x000ee4000c1e1100 */
[----:B---3--:R-:W-:-:S05]  /*3ee0*/  PRMT R13, R108, 0x8880, RZ ;  /* 0x000088806c0d7816 */ /* 0x008fca00000000ff */
[----:B------:R-:W-:-:S07]  /*3ef0*/  IMAD R14, R13, R94, RZ ;  /* 0x0000005e0d0e7224 */ /* 0x000fce00078e02ff */
.L_x_48:
[----:B------:R-:W-:Y:S05]  /*3f00*/  BSYNC B1 ;  /* 0x0000000000017941 */ /* 0x000fea0003800000 */
.L_x_47:
[----:B------:R-:W-:Y:S01]  /*3f10*/  @!P3 IMAD R27, R27, R93, R14 ;  /* 0x0000005d1b1bb224 */ /* 0x000fe200078e020e */
[----:B------:R-:W-:Y:S04]  /*3f20*/  BSSY B1, `(.L_x_49) ;  /* 0x0000006000017945 */ /* 0x000fe80003800000 */
[----:B------:R4:W-:Y:S01]  /*3f30*/  @!P3 STG.E.U8 desc[UR36][R6.64+0x1], R27 ;  /* 0x0000011b0600b986 */ /* 0x0009e2000c101124 */
[----:B------:R-:W-:Y:S05]  /*3f40*/  @P4 BRA `(.L_x_50) ;  /* 0x00000000000c4947 */ /* 0x000fea0003800000 */
[----:B------:R-:W3:Y:S02]  /*3f50*/  LDG.E.U8 R108, desc[UR36][R8.64+0x8] ;  /* 0x00000824086c7981 */ /* 0x000ee4000c1e1100 */
[----:B---3--:R-:W-:-:S05]  /*3f60*/  PRMT R13, R108, 0x8880, RZ ;  /* 0x000088806c0d7816 */ /* 0x008fca00000000ff */
[----:B------:R-:W-:-:S07]  /*3f70*/  IMAD R14, R13, R94, RZ ;  /* 0x0000005e0d0e7224 */ /* 0x000fce00078e02ff */
.L_x_50:
[----:B------:R-:W-:Y:S05]  /*3f80*/  BSYNC B1 ;  /* 0x0000000000017941 */ /* 0x000fea0003800000 */
.L_x_49:
[----:B---3--:R-:W-:Y:S01]  /*3f90*/  @!P4 IMAD R13, R28, R93, R14 ;  /* 0x0000005d1c0dc224 */ /* 0x008fe200078e020e */
[----:B------:R-:W-:Y:S04]  /*3fa0*/  BSSY B1, `(.L_x_51) ;  /* 0x0000006000017945 */ /* 0x000fe80003800000 */
[----:B------:R3:W-:Y:S01]  /*3fb0*/  @!P4 STG.E.U8 desc[UR36][R4.64+0x8], R13 ;  /* 0x0000080d0400c986 */ /* 0x0007e2000c101124 */
[----:B------:R-:W-:Y:S05]  /*3fc0*/  @P2 BRA `(.L_x_52) ;  /* 0x00000000000c2947 */ /* 0x000fea0003800000 */
[----:B------:R-:W3:Y:S02]  /*3fd0*/  LDG.E.U8 R108, desc[UR36][R8.64+0x9] ;  /* 0x00000924086c7981 */ /* 0x000ee4000c1e1100 */
[----:B---3--:R-:W-:-:S05]  /*3fe0*/  PRMT R13, R108, 0x8880, RZ ;  /* 0x000088806c0d7816 */ /* 0x008fca00000000ff */
[----:B------:R-:W-:-:S07]  /*3ff0*/  IMAD R14, R13, R94, RZ ;  /* 0x0000005e0d0e7224 */ /* 0x000fce00078e02ff */
.L_x_52:
[----:B------:R-:W-:Y:S05]  /*4000*/  BSYNC B1 ;  /* 0x0000000000017941 */ /* 0x000fea0003800000 */
.L_x_51:
[----:B------:R-:W-:Y:S01]  /*4010*/  ISETP.LT.OR P4, PT, R3, 0x9, !P0 ;  /* 0x000000090300780c */ /* 0x000fe20004781670 */
[----:B------:R-:W-:Y:S01]  /*4020*/  @!P2 IMAD R29, R29, R93, R14 ;  /* 0x0000005d1d1da224 */ /* 0x000fe200078e020e */
[----:B------:R-:W-:Y:S01]  /*4030*/  BSSY B1, `(.L_x_53) ;  /* 0x0000009000017945 */ /* 0x000fe20003800000 */
[C---:B------:R-:W-:Y:S02]  /*4040*/  ISETP.LT.OR P3, PT, R3.reuse, 0xa, !P0 ;  /* 0x0000000a0300780c */ /* 0x040fe40004761670 */
[C---:B------:R-:W-:Y:S01]  /*4050*/  ISETP.LT.OR P5, PT, R3.reuse, 0x11, !P1 ;  /* 0x000000110300780c */ /* 0x040fe20004fa1670 */
[----:B------:R0:W-:Y:S01]  /*4060*/  @!P2 STG.E.U8 desc[UR36][R4.64+0x9], R29 ;  /* 0x0000091d0400a986 */ /* 0x0001e2000c101124 */
[----:B------:R-:W-:-:S06]  /*4070*/  ISETP.LT.OR P2, PT, R3, 0x12, !P1 ;  /* 0x000000120300780c */ /* 0x000fcc0004f41670 */
[----:B------:R-:W-:Y:S07]  /*4080*/  @P4 BRA `(.L_x_54) ;  /* 0x00000000000c4947 */ /* 0x000fee0003800000 */
[----:B------:R-:W3:Y:S02]  /*4090*/  LDG.E.U8 R108, desc[UR36][R10.64+0x8] ;  /* 0x000008240a6c7981 */ /* 0x000ee4000c1e1100 */
[----:B---3--:R-:W-:-:S05]  /*40a0*/  PRMT R13, R108, 0x8880, RZ ;  /* 0x000088806c0d7816 */ /* 0x008fca00000000ff */
[----:B------:R-:W-:-:S07]  /*40b0*/  IMAD R14, R13, R94, RZ ;  /* 0x0000005e0d0e7224 */ /* 0x000fce00078e02ff */
.L_x_54:
[----:B------:R-:W-:Y:S05]  /*40c0*/  BSYNC B1 ;  /* 0x0000000000017941 */ /* 0x000fea0003800000 */
.L_x_53:
[----:B---3--:R-:W-:Y:S01]  /*40d0*/  @!P4 IMAD R13, R30, R93, R14 ;  /* 0x0000005d1e0dc224 */ /* 0x008fe200078e020e */
[----:B------:R-:W-:Y:S04]  /*40e0*/  BSSY B1, `(.L_x_55) ;  /* 0x0000006000017945 */ /* 0x000fe80003800000 */
[----:B------:R3:W-:Y:S01]  /*40f0*/  @!P4 STG.E.U8 desc[UR36][R6.64+0x8], R13 ;  /* 0x0000080d0600c986 */ /* 0x0007e2000c101124 */
[----:B------:R-:W-:Y:S05]  /*4100*/  @P3 BRA `(.L_x_56) ;  /* 0x00000000000c3947 */ /* 0x000fea0003800000 */
[----:B------:R-:W3:Y:S02]  /*4110*/  LDG.E.U8 R108, desc[UR36][R10.64+0x9] ;  /* 0x000009240a6c7981 */ /* 0x000ee4000c1e1100 */
[----:B---3--:R-:W-:-:S05]  /*4120*/  PRMT R13, R108, 0x8880, RZ ;  /* 0x000088806c0d7816 */ /* 0x008fca00000000ff */
[----:B------:R-:W-:-:S07]  /*4130*/  IMAD R14, R13, R94, RZ ;  /* 0x0000005e0d0e7224 */ /* 0x000fce00078e02ff */
.L_x_56:
[----:B------:R-:W-:Y:S05]  /*4140*/  BSYNC B1 ;  /* 0x0000000000017941 */ /* 0x000fea0003800000 */
.L_x_55:
[----:B------:R-:W-:Y:S01]  /*4150*/  @!P3 IMAD R31, R31, R93, R14 ;  /* 0x0000005d1f1fb224 */ /* 0x000fe200078e020e */
[----:B------:R-:W-:Y:S04]  /*4160*/  BSSY B1, `(.L_x_57) ;  /* 0x0000006000017945 */ /* 0x000fe80003800000 */
[----:B------:R0:W-:Y:S01]  /*4170*/  @!P3 STG.E.U8 desc[UR36][R6.64+0x9], R31 ;  /* 0x0000091f0600b986 */ /* 0x0001e2000c101124 */
[----:B------:R-:W-:Y:S05]  /*4180*/  @P5 BRA `(.L_x_58) ;  /* 0x00000000000c5947 */ /* 0x000fea0003800000 */
[----:B------:R-:W3:Y:S02]  /*4190*/  LDG.E.U8 R108, desc[UR36][R8.64+0x10] ;  /* 0x00001024086c7981 */ /* 0x000ee4000c1e1100 */
[----:B---3--:R-:W-:-:S05]  /*41a0*/  PRMT R13, R108, 0x8880, RZ ;  /* 0x000088806c0d7816 */ /* 0x008fca00000000ff */
[----:B------:R-:W-:-:S07]  /*41b0*/  IMAD R14, R13, R94, RZ ;  /* 0x0000005e0d0e7224 */ /* 0x000fce00078e02ff */
.L_x_58:
[----:B------:R-:W-:Y:S05]  /*41c0*/  BSYNC B1 ;  /* 0x0000000000017941 */ /* 0x000fea0003800000 */
.L_x_57:
[----:B---3--:R-:W-:Y:S01]  /*41d0*/  @!P5 IMAD R13, R32, R93, R14 ;  /* 0x0000005d200dd224 */ /* 0x008fe200078e020e */
[----:B------:R-:W-:Y:S04]  /*41e0*/  BSSY B1, `(.L_x_59) ;  /* 0x0000006000017945 */ /* 0x000fe80003800000 */
[----:B------:R3:W-:Y:S01]  /*41f0*/  @!P5 STG.E.U8 desc[UR36][R4.64+0x10], R13 ;  /* 0x0000100d0400d986 */ /* 0x0007e2000c101124 */
[----:B------:R-:W-:Y:S05]  /*4200*/  @P2 BRA `(.L_x_60) ;  /* 0x00000000000c2947 */ /* 0x000fea0003800000 */
[----:B------:R-:W3:Y:S02]  /*4210*/  LDG.E.U8 R108, desc[UR36][R8.64+0x11] ;  /* 0x00001124086c7981 */ /* 0x000ee4000c1e1100 */
[----:B---3--:R-:W-:-:S05]  /*4220*/  PRMT R13, R108, 0x8880, RZ ;  /* 0x000088806c0d7816 */ /* 0x008fca00000000ff */
[----:B------:R-:W-:-:S07]  /*4230*/  IMAD R14, R13, R94, RZ ;  /* 0x0000005e0d0e7224 */ /* 0x000fce00078e02ff */
.L_x_60:
[----:B------:R-:W-:Y:S05]  /*4240*/  BSYNC B1 ;  /* 0x0000000000017941 */ /* 0x000fea0003800000 */
.L_x_59:
        /* <DEDUP_REMOVED lines=11> */
.L_x_62:
[----:B------:R-:W-:Y:S05]  /*4300*/  BSYNC B1 ;  /* 0x0000000000017941 */ /* 0x000fea0003800000 */
.L_x_61:
[----:B---3--:R-:W-:Y:S01]  /*4310*/  @!P4 IMAD R13, R34, R93, R14 ;  /* 0x0000005d220dc224 */ /* 0x008fe200078e020e */
[----:B------:R-:W-:Y:S04]  /*4320*/  BSSY B1, `(.L_x_63) ;  /* 0x0000006000017945 */ /* 0x000fe80003800000 */
[----:B------:R3:W-:Y:S01]  /*4330*/  @!P4 STG.E.U8 desc[UR36][R6.64+0x10], R13 ;  /* 0x0000100d0600c986 */ /* 0x0007e2000c101124 */
[----:B------:R-:W-:Y:S05]  /*4340*/  @P3 BRA `(.L_x_64) ;  /* 0x00000000000c3947 */ /* 0x000fea0003800000 */
[----:B------:R-:W3:Y:S02]  /*4350*/  LDG.E.U8 R108, desc[UR36][R10.64+0x11] ;  /* 0x000011240a6c7981 */ /* 0x000ee4000c1e1100 */
[----:B---3--:R-:W-:-:S05]  /*4360*/  PRMT R13, R108, 0x8880, RZ ;  /* 0x000088806c0d7816 */ /* 0x008fca00000000ff */
[----:B------:R-:W-:-:S07]  /*4370*/  IMAD R14, R13, R94, RZ ;  /* 0x0000005e0d0e7224 */ /* 0x000fce00078e02ff */
.L_x_64:
[----:B------:R-:W-:Y:S05]  /*4380*/  BSYNC B1 ;  /* 0x0000000000017941 */ /* 0x000fea0003800000 */
.L_x_63:
[----:B------:R-:W-:Y:S01]  /*4390*/  @!P3 IMAD R35, R35, R93, R14 ;  /* 0x0000005d2323b224 */ /* 0x000fe200078e020e */
[----:B------:R-:W-:Y:S04]  /*43a0*/  BSSY B1, `(.L_x_65) ;  /* 0x0000006000017945 */ /* 0x000fe80003800000 */
[----:B------:R0:W-:Y:S01]  /*43b0*/  @!P3 STG.E.U8 desc[UR36][R6.64+0x11], R35 ;  /* 0x000011230600b986 */ /* 0x0001e2000c101124 */
[----:B------:R-:W-:Y:S05]  /*43c0*/  @P5 BRA `(.L_x_66) ;  /* 0x00000000000c5947 */ /* 0x000fea0003800000 */
[----:B------:R-:W3:Y:S02]  /*43d0*/  LDG.E.U8 R108, desc[UR36][R8.64+0x18] ;  /* 0x00001824086c7981 */ /* 0x000ee4000c1e1100 */
[----:B---3--:R-:W-:-:S05]  /*43e0*/  PRMT R13, R108, 0x8880, RZ ;  /* 0x000088806c0d7816 */ /* 0x008fca00000000ff */
[----:B------:R-:W-:-:S07]  /*43f0*/  IMAD R14, R13, R94, RZ ;  /* 0x0000005e0d0e7224 */ /* 0x000fce00078e02ff */
.L_x_66:
[----:B------:R-:W-:Y:S05]  /*4400*/  BSYNC B1 ;  /* 0x0000000000017941 */ /* 0x000fea0003800000 */
.L_x_65:
[----:B---3--:R-:W-:Y:S01]  /*4410*/  @!P5 IMAD R13, R36, R93, R14 ;  /* 0x0000005d240dd224 */ /* 0x008fe200078e020e */
[----:B------:R-:W-:Y:S04]  /*4420*/  BSSY B1, `(.L_x_67) ;  /* 0x0000006000017945 */ /* 0x000fe80003800000 */
[----:B------:R3:W-:Y:S01]  /*4430*/  @!P5 STG.E.U8 desc[UR36][R4.64+0x18], R13 ;  /* 0x0000180d0400d986 */ /* 0x0007e2000c101124 */
[----:B------:R-:W-:Y:S05]  /*4440*/  @P2 BRA `(.L_x_68) ;  /* 0x00000000000c2947 */ /* 0x000fea0003800000 */
[----:B------:R-:W3:Y:S02]  /*4450*/  LDG.E.U8 R108, desc[UR36][R8.64+0x19] ;  /* 0x00001924086c7981 */ /* 0x000ee4000c1e1100 */
[----:B---3--:R-:W-:-:S05]  /*4460*/  PRMT R13, R108, 0x8880, RZ ;  /* 0x000088806c0d7816 */ /* 0x008fca00000000ff */
[----:B------:R-:W-:-:S07]  /*4470*/  IMAD R14, R13, R94, RZ ;  /* 0x0000005e0d0e7224 */ /* 0x000fce00078e02ff */
.L_x_68:
[----:B------:R-:W-:Y:S05]  /*4480*/  BSYNC B1 ;  /* 0x0000000000017941 */ /* 0x000fea0003800000 */
.L_x_67:
        /* <DEDUP_REMOVED lines=11> */
.L_x_70:
[----:B------:R-:W-:Y:S05]  /*4540*/  BSYNC B1 ;  /* 0x0000000000017941 */ /* 0x000fea0003800000 */
.L_x_69:
[----:B---3--:R-:W-:Y:S01]  /*4550*/  @!P4 IMAD R13, R38, R93, R14 ;  /* 0x0000005d260dc224 */ /* 0x008fe200078e020e */
[----:B------:R-:W-:Y:S04]  /*4560*/  BSSY B1, `(.L_x_71) ;  /* 0x0000006000017945 */ /* 0x000fe80003800000 */
[----:B------:R3:W-:Y:S01]  /*4570*/  @!P4 STG.E.U8 desc[UR36][R6.64+0x18], R13 ;  /* 0x0000180d0600c986 */ /* 0x0007e2000c101124 */
[----:B------:R-:W-:Y:S05]  /*4580*/  @P3 BRA `(.L_x_72) ;  /* 0x00000000000c3947 */ /* 0x000fea0003800000 */
[----:B------:R-:W3:Y:S02]  /*4590*/  LDG.E.U8 R108, desc[UR36][R10.64+0x19] ;  /* 0x000019240a6c7981 */ /* 0x000ee4000c1e1100 */
[----:B---3--:R-:W-:-:S05]  /*45a0*/  PRMT R13, R108, 0x8880, RZ ;  /* 0x000088806c0d7816 */ /* 0x008fca00000000ff */
[----:B------:R-:W-:-:S07]  /*45b0*/  IMAD R14, R13, R94, RZ ;  /* 0x0000005e0d0e7224 */ /* 0x000fce00078e02ff */
.L_x_72:
[----:B------:R-:W-:Y:S05]  /*45c0*/  BSYNC B1 ;  /* 0x0000000000017941 */ /* 0x000fea0003800000 */
.L_x_71:
[----:B------:R-:W-:Y:S01]  /*45d0*/  @!P3 IMAD R39, R39, R93, R14 ;  /* 0x0000005d2727b224 */ /* 0x000fe200078e020e */
[----:B------:R-:W-:Y:S04]  /*45e0*/  BSSY B1, `(.L_x_73) ;  /* 0x0000006000017945 */ /* 0x000fe80003800000 */
[----:B------:R0:W-:Y:S01]  /*45f0*/  @!P3 STG.E.U8 desc[UR36][R6.64+0x19], R39 ;  /* 0x000019270600b986 */ /* 0x0001e2000c101124 */
[----:B------:R-:W-:Y:S05]  /*4600*/  @P5 BRA `(.L_x_74) ;  /* 0x00000000000c5947 */ /* 0x000fea0003800000 */
[----:B------:R-:W3:Y:S02]  /*4610*/  LDG.E.U8 R108, desc[UR36][R8.64+0x20] ;  /* 0x00002024086c7981 */ /* 0x000ee4000c1e1100 */
[----:B---3--:R-:W-:-:S05]  /*4620*/  PRMT R13, R108, 0x8880, RZ ;  /* 0x000088806c0d7816 */ /* 0x008fca00000000ff */
[----:B------:R-:W-:-:S07]  /*4630*/  IMAD R14, R13, R94, RZ ;  /* 0x0000005e0d0e7224 */ /* 0x000fce00078e02ff */
.L_x_74:
[----:B------:R-:W-:Y:S05]  /*4640*/  BSYNC B1 ;  /* 0x0000000000017941 */ /* 0x000fea0003800000 */
.L_x_73:
[----:B---3--:R-:W-:Y:S01]  /*4650*/  @!P5 IMAD R13, R40, R93, R14 ;  /* 0x0000005d280dd224 */ /* 0x008fe200078e020e */
[----:B------:R-:W-:Y:S04]  /*4660*/  BSSY B1, `(.L_x_75) ;  /* 0x0000006000017945 */ /* 0x000fe80003800000 */
[----:B------:R3:W-:Y:S01]  /*4670*/  @!P5 STG.E.U8 desc[UR36][R4.64+0x20], R13 ;  /* 0x0000200d0400d986 */ /* 0x0007e2000c101124 */
[----:B------:R-:W-:Y:S05]  /*4680*/  @P2 BRA `(.L_x_76) ;  /* 0x00000000000c2947 */ /* 0x000fea0003800000 */
[----:B------:R-:W3:Y:S02]  /*4690*/  LDG.E.U8 R108, desc[UR36][R8.64+0x21] ;  /* 0x00002124086c7981 */ /* 0x000ee4000c1e1100 */
[----:B---3--:R-:W-:-:S05]  /*46a0*/  PRMT R13, R108, 0x8880, RZ ;  /* 0x000088806c0d7816 */ /* 0x008fca00000000ff */
[----:B------:R-:W-:-:S07]  /*46b0*/  IMAD R14, R13, R94, RZ ;  /* 0x0000005e0d0e7224 */ /* 0x000fce00078e02ff */
.L_x_76:
[----:B------:R-:W-:Y:S05]  /*46c0*/  BSYNC B1 ;  /* 0x0000000000017941 */ /* 0x000fea0003800000 */
.L_x_75:
        /* <DEDUP_REMOVED lines=11> */
.L_x_78:
[----:B------:R-:W-:Y:S05]  /*4780*/  BSYNC B1 ;  /* 0x0000000000017941 */ /* 0x000fea0003800000 */
.L_x_77:
[----:B---3--:R-:W-:Y:S01]  /*4790*/  @!P4 IMAD R13, R42, R93, R14 ;  /* 0x0000005d2a0dc224 */ /* 0x008fe200078e020e */
[----:B------:R-:W-:Y:S04]  /*47a0*/  BSSY B1, `(.L_x_79) ;  /* 0x0000006000017945 */ /* 0x000fe80003800000 */
[----:B------:R3:W-:Y:S01]  /*47b0*/  @!P4 STG.E.U8 desc[UR36][R6.64+0x20], R13 ;  /* 0x0000200d0600c986 */ /* 0x0007e2000c101124 */
[----:B------:R-:W-:Y:S05]  /*47c0*/  @P3 BRA `(.L_x_80) ;  /* 0x00000000000c3947 */ /* 0x000fea0003800000 */
[----:B------:R-:W3:Y:S02]  /*47d0*/  LDG.E.U8 R108, desc[UR36][R10.64+0x21] ;  /* 0x000021240a6c7981 */ /* 0x000ee4000c1e1100 */
[----:B---3--:R-:W-:-:S05]  /*47e0*/  PRMT R13, R108, 0x8880, RZ ;  /* 0x000088806c0d7816 */ /* 0x008fca00000000ff */
[----:B------:R-:W-:-:S07]  /*47f0*/  IMAD R14, R13, R94, RZ ;  /* 0x0000005e0d0e7224 */ /* 0x000fce00078e02ff */
.L_x_80:
[----:B------:R-:W-:Y:S05]  /*4800*/  BSYNC B1 ;  /* 0x0000000000017941 */ /* 0x000fea0003800000 */
.L_x_79:
[----:B------:R-:W-:Y:S01]  /*4810*/  @!P3 IMAD R43, R43, R93, R14 ;  /* 0x0000005d2b2bb224 */ /* 0x000fe200078e020e */
[----:B------:R-:W-:Y:S04]  /*4820*/  BSSY B1, `(.L_x_81) ;  /* 0x0000006000017945 */ /* 0x000fe80003800000 */
[----:B------:R0:W-:Y:S01]  /*4830*/  @!P3 STG.E.U8 desc[UR36][R6.64+0x21], R43 ;  /* 0x0000212b0600b986 */ /* 0x0001e2000c101124 */
[----:B------:R-:W-:Y:S05]  /*4840*/  @P5 BRA `(.L_x_82) ;  /* 0x00000000000c5947 */ /* 0x000fea0003800000 */
[----:B------:R-:W3:Y:S02]  /*4850*/  LDG.E.U8 R108, desc[UR36][R8.64+0x28] ;  /* 0x00002824086c7981 */ /* 0x000ee4000c1e1100 */
[----:B---3--:R-:W-:-:S05]  /*4860*/  PRMT R13, R108, 0x8880, RZ ;  /* 0x000088806c0d7816 */ /* 0x008fca00000000ff */
[----:B------:R-:W-:-:S07]  /*4870*/  IMAD R14, R13, R94, RZ ;  /* 0x0000005e0d0e7224 */ /* 0x000fce00078e02ff */
.L_x_82:
[----:B------:R-:W-:Y:S05]  /*4880*/  BSYNC B1 ;  /* 0x0000000000017941 */ /* 0x000fea0003800000 */
.L_x_81:
[----:B---3--:R-:W-:Y:S01]  /*4890*/  @!P5 IMAD R13, R44, R93, R14 ;  /* 0x0000005d2c0dd224 */ /* 0x008fe200078e020e */
[----:B------:R-:W-:Y:S04]  /*48a0*/  BSSY B1, `(.L_x_83) ;  /* 0x0000006000017945 */ /* 0x000fe80003800000 */
[----:B------:R3:W-:Y:S01]  /*48b0*/  @!P5 STG.E.U8 desc[UR36][R4.64+0x28], R13 ;  /* 0x0000280d0400d986 */ /* 0x0007e2000c101124 */
[----:B------:R-:W-:Y:S05]  /*48c0*/  @P2 BRA `(.L_x_84) ;  /* 0x00000000000c2947 */ /* 0x000fea0003800000 */
[----:B------:R-:W3:Y:S02]  /*48d0*/  LDG.E.U8 R108, desc[UR36][R8.64+0x29] ;  /* 0x00002924086c7981 */ /* 0x000ee4000c1e1100 */
[----:B---3--:R-:W-:-:S05]  /*48e0*/  PRMT R13, R108, 0x8880, RZ ;  /* 0x000088806c0d7816 */ /* 0x008fca00000000ff */
[----:B------:R-:W-:-:S07]  /*48f0*/  IMAD R14, R13, R94, RZ ;  /* 0x0000005e0d0e7224 */ /* 0x000fce00078e02ff */
.L_x_84:
[----:B------:R-:W-:Y:S05]  /*4900*/  BSYNC B1 ;  /* 0x0000000000017941 */ /* 0x000fea0003800000 */
.L_x_83:
        /* <DEDUP_REMOVED lines=11> */
.L_x_86:
[----:B------:R-:W-:Y:S05]  /*49c0*/  BSYNC B1 ;  /* 0x0000000000017941 */ /* 0x000fea0003800000 */
.L_x_85:
[----:B---3--:R-:W-:Y:S01]  /*49d0*/  @!P4 IMAD R13, R46, R93, R14 ;  /* 0x0000005d2e0dc224 */ /* 0x008fe200078e020e */
[----:B------:R-:W-:Y:S04]  /*49e0*/  BSSY B1, `(.L_x_87) ;  /* 0x0000006000017945 */ /* 0x000fe80003800000 */
[----:B------:R3:W-:Y:S01]  /*49f0*/  @!P4 STG.E.U8 desc[UR36][R6.64+0x28], R13 ;  /* 0x0000280d0600c986 */ /* 0x0007e2000c101124 */
[----:B------:R-:W-:Y:S05]  /*4a00*/  @P3 BRA `(.L_x_88) ;  /* 0x00000000000c3947 */ /* 0x000fea0003800000 */
[----:B------:R-:W3:Y:S02]  /*4a10*/  LDG.E.U8 R108, desc[UR36][R10.64+0x29] ;  /* 0x000029240a6c7981 */ /* 0x000ee4000c1e1100 */
[----:B---3--:R-:W-:-:S05]  /*4a20*/  PRMT R13, R108, 0x8880, RZ ;  /* 0x000088806c0d7816 */ /* 0x008fca00000000ff */
[----:B------:R-:W-:-:S07]  /*4a30*/  IMAD R14, R13, R94, RZ ;  /* 0x0000005e0d0e7224 */ /* 0x000fce00078e02ff */
.L_x_88:
[----:B------:R-:W-:Y:S05]  /*4a40*/  BSYNC B1 ;  /* 0x0000000000017941 */ /* 0x000fea0003800000 */
.L_x_87:
[----:B------:R-:W-:Y:S01]  /*4a50*/  @!P3 IMAD R47, R47, R93, R14 ;  /* 0x0000005d2f2fb224 */ /* 0x000fe200078e020e */
[----:B------:R-:W-:Y:S04]  /*4a60*/  BSSY B1, `(.L_x_89) ;  /* 0x0000006000017945 */ /* 0x000fe80003800000 */
[----:B------:R0:W-:Y:S01]  /*4a70*/  @!P3 STG.E.U8 desc[UR36][R6.64+0x29], R47 ;  /* 0x0000292f0600b986 */ /* 0x0001e2000c101124 */
[----:B------:R-:W-:Y:S05]  /*4a80*/  @P5 BRA `(.L_x_90) ;  /* 0x00000000000c5947 */ /* 0x000fea0003800000 */
[----:B------:R-:W3:Y:S02]  /*4a90*/  LDG.E.U8 R108, desc[UR36][R8.64+0x30] ;  /* 0x00003024086c7981 */ /* 0x000ee4000c1e1100 */
[----:B---3--:R-:W-:-:S05]  /*4aa0*/  PRMT R13, R108, 0x8880, RZ ;  /* 0x000088806c0d7816 */ /* 0x008fca00000000ff */
[----:B------:R-:W-:-:S07]  /*4ab0*/  IMAD R14, R13, R94, RZ ;  /* 0x0000005e0d0e7224 */ /* 0x000fce00078e02ff */
.L_x_90:
[----:B------:R-:W-:Y:S05]  /*4ac0*/  BSYNC B1 ;  /* 0x0000000000017941 */ /* 0x000fea0003800000 */
.L_x_89:
[----:B---3--:R-:W-:Y:S01]  /*4ad0*/  @!P5 IMAD R13, R48, R93, R14 ;  /* 0x0000005d300dd224 */ /* 0x008fe200078e020e */
[----:B------:R-:W-:Y:S04]  /*4ae0*/  BSSY B1, `(.L_x_91) ;  /* 0x0000006000017945 */ /* 0x000fe80003800000 */
[----:B------:R3:W-:Y:S01]  /*4af0*/  @!P5 STG.E.U8 desc[UR36][R4.64+0x30], R13 ;  /* 0x0000300d0400d986 */ /* 0x0007e2000c101124 */
[----:B------:R-:W-:Y:S05]  /*4b00*/  @P2 BRA `(.L_x_92) ;  /* 0x00000000000c2947 */ /* 0x000fea0003800000 */
[----:B------:R-:W3:Y:S02]  /*4b10*/  LDG.E.U8 R108, desc[UR36][R8.64+0x31] ;  /* 0x00003124086c7981 */ /* 0x000ee4000c1e1100 */
[----:B---3--:R-:W-:-:S05]  /*4b20*/  PRMT R13, R108, 0x8880, RZ ;  /* 0x000088806c0d7816 */ /* 0x008fca00000000ff */
[----:B------:R-:W-:-:S07]  /*4b30*/  IMAD R14, R13, R94, RZ ;  /* 0x0000005e0d0e7224 */ /* 0x000fce00078e02ff */
.L_x_92:
[----:B------:R-:W-:Y:S05]  /*4b40*/  BSYNC B1 ;  /* 0x0000000000017941 */ /* 0x000fea0003800000 */
.L_x_91:
        /* <DEDUP_REMOVED lines=11> */
.L_x_94:
[----:B------:R-:W-:Y:S05]  /*4c00*/  BSYNC B1 ;  /* 0x0000000000017941 */ /* 0x000fea0003800000 */
.L_x_93:
[----:B---3--:R-:W-:Y:S01]  /*4c10*/  @!P4 IMAD R13, R50, R93, R14 ;  /* 0x0000005d320dc224 */ /* 0x008fe200078e020e */
[----:B------:R-:W-:Y:S04]  /*4c20*/  BSSY B1, `(.L_x_95) ;  /* 0x0000006000017945 */ /* 0x000fe80003800000 */
[----:B------:R3:W-:Y:S01]  /*4c30*/  @!P4 STG.E.U8 desc[UR36][R6.64+0x30], R13 ;  /* 0x0000300d0600c986 */ /* 0x0007e2000c101124 */
[----:B------:R-:W-:Y:S05]  /*4c40*/  @P3 BRA `(.L_x_96) ;  /* 0x00000000000c3947 */ /* 0x000fea0003800000 */
[----:B------:R-:W3:Y:S02]  /*4c50*/  LDG.E.U8 R108, desc[UR36][R10.64+0x31] ;  /* 0x000031240a6c7981 */ /* 0x000ee4000c1e1100 */
[----:B---3--:R-:W-:-:S05]  /*4c60*/  PRMT R13, R108, 0x8880, RZ ;  /* 0x000088806c0d7816 */ /* 0x008fca00000000ff */
[----:B------:R-:W-:-:S07]  /*4c70*/  IMAD R14, R13, R94, RZ ;  /* 0x0000005e0d0e7224 */ /* 0x000fce00078e02ff */
.L_x_96:
[----:B------:R-:W-:Y:S05]  /*4c80*/  BSYNC B1 ;  /* 0x0000000000017941 */ /* 0x000fea0003800000 */
.L_x_95:
[----:B------:R-:W-:Y:S01]  /*4c90*/  @!P3 IMAD R51, R51, R93, R14 ;  /* 0x0000005d3333b224 */ /* 0x000fe200078e020e */
[----:B------:R-:W-:Y:S04]  /*4ca0*/  BSSY B1, `(.L_x_97) ;  /* 0x0000006000017945 */ /* 0x000fe80003800000 */
[----:B------:R0:W-:Y:S01]  /*4cb0*/  @!P3 STG.E.U8 desc[UR36][R6.64+0x31], R51 ;  /* 0x000031330600b986 */ /* 0x0001e2000c101124 */
[----:B------:R-:W-:Y:S05]  /*4cc0*/  @P5 BRA `(.L_x_98) ;  /* 0x00000000000c5947 */ /* 0x000fea0003800000 */
[----:B------:R-:W3:Y:S02]  /*4cd0*/  LDG.E.U8 R108, desc[UR36][R8.64+0x38] ;  /* 0x00003824086c7981 */ /* 0x000ee4000c1e1100 */
[----:B---3--:R-:W-:-:S05]  /*4ce0*/  PRMT R13, R108, 0x8880, RZ ;  /* 0x000088806c0d7816 */ /* 0x008fca00000000ff */
[----:B------:R-:W-:-:S07]  /*4cf0*/  IMAD R14, R13, R94, RZ ;  /* 0x0000005e0d0e7224 */ /* 0x000fce00078e02ff */
.L_x_98:
[----:B------:R-:W-:Y:S05]  /*4d00*/  BSYNC B1 ;  /* 0x0000000000017941 */ /* 0x000fea0003800000 */
.L_x_97:
[----:B---3--:R-:W-:Y:S01]  /*4d10*/  @!P5 IMAD R13, R52, R93, R14 ;  /* 0x0000005d340dd224 */ /* 0x008fe200078e020e */
[----:B------:R-:W-:Y:S04]  /*4d20*/  BSSY B1, `(.L_x_99) ;  /* 0x0000006000017945 */ /* 0x000fe80003800000 */
[----:B------:R3:W-:Y:S01]  /*4d30*/  @!P5 STG.E.U8 desc[UR36][R4.64+0x38], R13 ;  /* 0x0000380d0400d986 */ /* 0x0007e2000c101124 */
[----:B------:R-:W-:Y:S05]  /*4d40*/  @P2 BRA `(.L_x_100) ;  /* 0x00000000000c2947 */ /* 0x000fea0003800000 */
[----:B------:R-:W3:Y:S02]  /*4d50*/  LDG.E.U8 R108, desc[UR36][R8.64+0x39] ;  /* 0x00003924086c7981 */ /* 0x000ee4000c1e1100 */
[----:B---3--:R-:W-:-:S05]  /*4d60*/  PRMT R13, R108, 0x8880, RZ ;  /* 0x000088806c0d7816 */ /* 0x008fca00000000ff */
[----:B------:R-:W-:-:S07]  /*4d70*/  IMAD R14, R13, R94, RZ ;  /* 0x0000005e0d0e7224 */ /* 0x000fce00078e02ff */
.L_x_100:
[----:B------:R-:W-:Y:S05]  /*4d80*/  BSYNC B1 ;  /* 0x0000000000017941 */ /* 0x000fea0003800000 */
.L_x_99:
        /* <DEDUP_REMOVED lines=11> */
.L_x_102:
[----:B------:R-:W-:Y:S05]  /*4e40*/  BSYNC B1 ;  /* 0x0000000000017941 */ /* 0x000fea0003800000 */
.L_x_101:
[----:B---3--:R-:W-:Y:S01]  /*4e50*/  @!P4 IMAD R13, R54, R93, R14 ;  /* 0x0000005d360dc224 */ /* 0x008fe200078e020e */
[----:B------:R-:W-:Y:S04]  /*4e60*/  BSSY B1, `(.L_x_103) ;  /* 0x0000006000017945 */ /* 0x000fe80003800000 */
[----:B------:R3:W-:Y:S01]  /*4e70*/  @!P4 STG.E.U8 desc[UR36][R6.64+0x38], R13 ;  /* 0x0000380d0600c986 */ /* 0x0007e2000c101124 */
[----:B------:R-:W-:Y:S05]  /*4e80*/  @P3 BRA `(.L_x_104) ;  /* 0x00000000000c3947 */ /* 0x000fea0003800000 */
[----:B------:R-:W3:Y:S02]  /*4e90*/  LDG.E.U8 R108, desc[UR36][R10.64+0x39] ;  /* 0x000039240a6c7981 */ /* 0x000ee4000c1e1100 */
[----:B---3--:R-:W-:-:S05]  /*4ea0*/  PRMT R13, R108, 0x8880, RZ ;  /* 0x000088806c0d7816 */ /* 0x008fca00000000ff */
[----:B------:R-:W-:-:S07]  /*4eb0*/  IMAD R14, R13, R94, RZ ;  /* 0x0000005e0d0e7224 */ /* 0x000fce00078e02ff */
.L_x_104:
[----:B------:R-:W-:Y:S05]  /*4ec0*/  BSYNC B1 ;  /* 0x0000000000017941 */ /* 0x000fea0003800000 */
.L_x_103:
[----:B------:R-:W-:Y:S01]  /*4ed0*/  @!P3 IMAD R55, R55, R93, R14 ;  /* 0x0000005d3737b224 */ /* 0x000fe200078e020e */
[----:B------:R-:W-:Y:S04]  /*4ee0*/  BSSY B1, `(.L_x_105) ;  /* 0x0000006000017945 */ /* 0x000fe80003800000 */
[----:B------:R0:W-:Y:S01]  /*4ef0*/  @!P3 STG.E.U8 desc[UR36][R6.64+0x39], R55 ;  /* 0x000039370600b986 */ /* 0x0001e2000c101124 */
[----:B------:R-:W-:Y:S05]  /*4f00*/  @P5 BRA `(.L_x_106) ;  /* 0x00000000000c5947 */ /* 0x000fea0003800000 */
[----:B------:R-:W3:Y:S02]  /*4f10*/  LDG.E.U8 R108, desc[UR36][R8.64+0x40] ;  /* 0x00004024086c7981 */ /* 0x000ee4000c1e1100 */
[----:B---3--:R-:W-:-:S05]  /*4f20*/  PRMT R13, R108, 0x8880, RZ ;  /* 0x000088806c0d7816 */ /* 0x008fca00000000ff */
[----:B------:R-:W-:-:S07]  /*4f30*/  IMAD R14, R13, R94, RZ ;  /* 0x0000005e0d0e7224 */ /* 0x000fce00078e02ff */
.L_x_106:
[----:B------:R-:W-:Y:S05]  /*4f40*/  BSYNC B1 ;  /* 0x0000000000017941 */ /* 0x000fea0003800000 */
.L_x_105:
[----:B---3--:R-:W-:Y:S01]  /*4f50*/  @!P5 IMAD R13, R56, R93, R14 ;  /* 0x0000005d380dd224 */ /* 0x008fe200078e020e */
[----:B------:R-:W-:Y:S04]  /*4f60*/  BSSY B1, `(.L_x_107) ;  /* 0x0000006000017945 */ /* 0x000fe80003800000 */
[----:B------:R3:W-:Y:S01]  /*4f70*/  @!P5 STG.E.U8 desc[UR36][R4.64+0x40], R13 ;  /* 0x0000400d0400d986 */ /* 0x0007e2000c101124 */
[----:B------:R-:W-:Y:S05]  /*4f80*/  @P2 BRA `(.L_x_108) ;  /* 0x00000000000c2947 */ /* 0x000fea0003800000 */
[----:B------:R-:W3:Y:S02]  /*4f90*/  LDG.E.U8 R108, desc[UR36][R8.64+0x41] ;  /* 0x00004124086c7981 */ /* 0x000ee4000c1e1100 */
[----:B---3--:R-:W-:-:S05]  /*4fa0*/  PRMT R13, R108, 0x8880, RZ ;  /* 0x000088806c0d7816 */ /* 0x008fca00000000ff */
[----:B------:R-:W-:-:S07]  /*4fb0*/  IMAD R14, R13, R94, RZ ;  /* 0x0000005e0d0e7224 */ /* 0x000fce00078e02ff */
.L_x_108:
[----:B------:R-:W-:Y:S05]  /*4fc0*/  BSYNC B1 ;  /* 0x0000000000017941 */ /* 0x000fea0003800000 */
.L_x_107:
        /* <DEDUP_REMOVED lines=11> */
.L_x_110:
[----:B------:R-:W-:Y:S05]  /*5080*/  BSYNC B1 ;  /* 0x0000000000017941 */ /* 0x000fea0003800000 */
.L_x_109:
[----:B---3--:R-:W-:Y:S01]  /*5090*/  @!P4 IMAD R13, R58, R93, R14 ;  /* 0x0000005d3a0dc224 */ /* 0x008fe200078e020e */
[----:B------:R-:W-:Y:S04]  /*50a0*/  BSSY B1, `(.L_x_111) ;  /* 0x0000006000017945 */ /* 0x000fe80003800000 */
[----:B------:R3:W-:Y:S01]  /*50b0*/  @!P4 STG.E.U8 desc[UR36][R6.64+0x40], R13 ;  /* 0x0000400d0600c986 */ /* 0x0007e2000c101124 */
[----:B------:R-:W-:Y:S05]  /*50c0*/  @P3 BRA `(.L_x_112) ;  /* 0x00000000000c3947 */ /* 0x000fea0003800000 */
[----:B------:R-:W3:Y:S02]  /*50d0*/  LDG.E.U8 R108, desc[UR36][R10.64+0x41] ;  /* 0x000041240a6c7981 */ /* 0x000ee4000c1e1100 */
[----:B---3--:R-:W-:-:S05]  /*50e0*/  PRMT R13, R108, 0x8880, RZ ;  /* 0x000088806c0d7816 */ /* 0x008fca00000000ff */
[----:B------:R-:W-:-:S07]  /*50f0*/  IMAD R14, R13, R94, RZ ;  /* 0x0000005e0d0e7224 */ /* 0x000fce00078e02ff */
.L_x_112:
[----:B------:R-:W-:Y:S05]  /*5100*/  BSYNC B1 ;  /* 0x0000000000017941 */ /* 0x000fea0003800000 */
.L_x_111:
[----:B------:R-:W-:Y:S01]  /*5110*/  @!P3 IMAD R59, R59, R93, R14 ;  /* 0x0000005d3b3bb224 */ /* 0x000fe200078e020e */
[----:B------:R-:W-:Y:S04]  /*5120*/  BSSY B1, `(.L_x_113) ;  /* 0x0000006000017945 */ /* 0x000fe80003800000 */
[----:B------:R0:W-:Y:S01]  /*5130*/  @!P3 STG.E.U8 desc[UR36][R6.64+0x41], R59 ;  /* 0x0000413b0600b986 */ /* 0x0001e2000c101124 */
[----:B------:R-:W-:Y:S05]  /*5140*/  @P5 BRA `(.L_x_114) ;  /* 0x00000000000c5947 */ /* 0x000fea0003800000 */
[----:B------:R-:W3:Y:S02]  /*5150*/  LDG.E.U8 R108, desc[UR36][R8.64+0x48] ;  /* 0x00004824086c7981 */ /* 0x000ee4000c1e1100 */
[----:B---3--:R-:W-:-:S05]  /*5160*/  PRMT R13, R108, 0x8880, RZ ;  /* 0x000088806c0d7816 */ /* 0x008fca00000000ff */
[----:B------:R-:W-:-:S07]  /*5170*/  IMAD R14, R13, R94, RZ ;  /* 0x0000005e0d0e7224 */ /* 0x000fce00078e02ff */
.L_x_114:
[----:B------:R-:W-:Y:S05]  /*5180*/  BSYNC B1 ;  /* 0x0000000000017941 */ /* 0x000fea0003800000 */
.L_x_113:
[----:B---3--:R-:W-:Y:S01]  /*5190*/  @!P5 IMAD R13, R60, R93, R14 ;  /* 0x0000005d3c0dd224 */ /* 0x008fe200078e020e */
[----:B------:R-:W-:Y:S04]  /*51a0*/  BSSY B1, `(.L_x_115) ;  /* 0x0000006000017945 */ /* 0x000fe80003800000 */
[----:B------:R3:W-:Y:S01]  /*51b0*/  @!P5 STG.E.U8 desc[UR36][R4.64+0x48], R13 ;  /* 0x0000480d0400d986 */ /* 0x0007e2000c101124 */
[----:B------:R-:W-:Y:S05]  /*51c0*/  @P2 BRA `(.L_x_116) ;  /* 0x00000000000c2947 */ /* 0x000fea0003800000 */
[----:B------:R-:W3:Y:S02]  /*51d0*/  LDG.E.U8 R108, desc[UR36][R8.64+0x49] ;  /* 0x00004924086c7981 */ /* 0x000ee4000c1e1100 */
[----:B---3--:R-:W-:-:S05]  /*51e0*/  PRMT R13, R108, 0x8880, RZ ;  /* 0x000088806c0d7816 */ /* 0x008fca00000000ff */
[----:B------:R-:W-:-:S07]  /*51f0*/  IMAD R14, R13, R94, RZ ;  /* 0x0000005e0d0e7224 */ /* 0x000fce00078e02ff */
.L_x_116:
[----:B------:R-:W-:Y:S05]  /*5200*/  BSYNC B1 ;  /* 0x0000000000017941 */ /* 0x000fea0003800000 */
.L_x_115:
        /* <DEDUP_REMOVED lines=11> */
.L_x_118:
[----:B------:R-:W-:Y:S05]  /*52c0*/  BSYNC B1 ;  /* 0x0000000000017941 */ /* 0x000fea0003800000 */
.L_x_117:
[----:B---3--:R-:W-:Y:S01]  /*52d0*/  @!P4 IMAD R13, R62, R93, R14 ;  /* 0x0000005d3e0dc224 */ /* 0x008fe200078e020e */
[----:B------:R-:W-:Y:S04]  /*52e0*/  BSSY B1, `(.L_x_119) ;  /* 0x0000006000017945 */ /* 0x000fe80003800000 */
[----:B------:R3:W-:Y:S01]  /*52f0*/  @!P4 STG.E.U8 desc[UR36][R6.64+0x48], R13 ;  /* 0x0000480d0600c986 */ /* 0x0007e2000c101124 */
[----:B------:R-:W-:Y:S05]  /*5300*/  @P3 BRA `(.L_x_120) ;  /* 0x00000000000c3947 */ /* 0x000fea0003800000 */
[----:B------:R-:W3:Y:S02]  /*5310*/  LDG.E.U8 R108, desc[UR36][R10.64+0x49] ;  /* 0x000049240a6c7981 */ /* 0x000ee4000c1e1100 */
[----:B---3--:R-:W-:-:S05]  /*5320*/  PRMT R13, R108, 0x8880, RZ ;  /* 0x000088806c0d7816 */ /* 0x008fca00000000ff */
[----:B------:R-:W-:-:S07]  /*5330*/  IMAD R14, R13, R94, RZ ;  /* 0x0000005e0d0e7224 */ /* 0x000fce00078e02ff */
.L_x_120:
[----:B------:R-:W-:Y:S05]  /*5340*/  BSYNC B1 ;  /* 0x0000000000017941 */ /* 0x000fea0003800000 */
.L_x_119:
[----:B------:R-:W-:Y:S01]  /*5350*/  @!P3 IMAD R63, R63, R93, R14 ;  /* 0x0000005d3f3fb224 */ /* 0x000fe200078e020e */
[----:B------:R-:W-:Y:S04]  /*5360*/  BSSY B1, `(.L_x_121) ;  /* 0x0000006000017945 */ /* 0x000fe80003800000 */
[----:B------:R0:W-:Y:S01]  /*5370*/  @!P3 STG.E.U8 desc[UR36][R6.64+0x49], R63 ;  /* 0x0000493f0600b986 */ /* 0x0001e2000c101124 */
[----:B------:R-:W-:Y:S05]  /*5380*/  @P5 BRA `(.L_x_122) ;  /* 0x00000000000c5947 */ /* 0x000fea0003800000 */
[----:B------:R-:W3:Y:S02]  /*5390*/  LDG.E.U8 R108, desc[UR36][R8.64+0x50] ;  /* 0x00005024086c7981 */ /* 0x000ee4000c1e1100 */
[----:B---3--:R-:W-:-:S05]  /*53a0*/  PRMT R13, R108, 0x8880, RZ ;  /* 0x000088806c0d7816 */ /* 0x008fca00000000ff */
[----:B------:R-:W-:-:S07]  /*53b0*/  IMAD R14, R13, R94, RZ ;  /* 0x0000005e0d0e7224 */ /* 0x000fce00078e02ff */
.L_x_122:
[----:B------:R-:W-:Y:S05]  /*53c0*/  BSYNC B1 ;  /* 0x0000000000017941 */ /* 0x000fea0003800000 */
.L_x_121:
[----:B---3--:R-:W-:Y:S01]  /*53d0*/  @!P5 IMAD R13, R64, R93, R14 ;  /* 0x0000005d400dd224 */ /* 0x008fe200078e020e */
[----:B------:R-:W-:Y:S04]  /*53e0*/  BSSY B1, `(.L_x_123) ;  /* 0x0000006000017945 */ /* 0x000fe80003800000 */
[----:B------:R3:W-:Y:S01]  /*53f0*/  @!P5 STG.E.U8 desc[UR36][R4.64+0x50], R13 ;  /* 0x0000500d0400d986 */ /* 0x0007e2000c101124 */
[----:B------:R-:W-:Y:S05]  /*5400*/  @P2 BRA `(.L_x_124) ;  /* 0x00000000000c2947 */ /* 0x000fea0003800000 */
[----:B------:R-:W3:Y:S02]  /*5410*/  LDG.E.U8 R108, desc[UR36][R8.64+0x51] ;  /* 0x00005124086c7981 */ /* 0x000ee4000c1e1100 */
[----:B---3--:R-:W-:-:S05]  /*5420*/  PRMT R13, R108, 0x8880, RZ ;  /* 0x000088806c0d7816 */ /* 0x008fca00000000ff */
[----:B------:R-:W-:-:S07]  /*5430*/  IMAD R14, R13, R94, RZ ;  /* 0x0000005e0d0e7224 */ /* 0x000fce00078e02ff */
.L_x_124:
[----:B------:R-:W-:Y:S05]  /*5440*/  BSYNC B1 ;  /* 0x0000000000017941 */ /* 0x000fea0003800000 */
.L_x_123:
        /* <DEDUP_REMOVED lines=11> */
.L_x_126:
[----:B------:R-:W-:Y:S05]  /*5500*/  BSYNC B1 ;  /* 0x0000000000017941 */ /* 0x000fea0003800000 */
.L_x_125:
[----:B---3--:R-:W-:Y:S01]  /*5510*/  @!P4 IMAD R13, R66, R93, R14 ;  /* 0x0000005d420dc224 */ /* 0x008fe200078e020e */
[----:B------:R-:W-:Y:S04]  /*5520*/  BSSY B1, `(.L_x_127) ;  /* 0x0000006000017945 */ /* 0x000fe80003800000 */
[----:B------:R3:W-:Y:S01]  /*5530*/  @!P4 STG.E.U8 desc[UR36][R6.64+0x50], R13 ;  /* 0x0000500d0600c986 */ /* 0x0007e2000c101124 */
[----:B------:R-:W-:Y:S05]  /*5540*/  @P3 BRA `(.L_x_128) ;  /* 0x00000000000c3947 */ /* 0x000fea0003800000 */
[----:B------:R-:W3:Y:S02]  /*5550*/  LDG.E.U8 R108, desc[UR36][R10.64+0x51] ;  /* 0x000051240a6c7981 */ /* 0x000ee4000c1e1100 */
[----:B---3--:R-:W-:-:S05]  /*5560*/  PRMT R13, R108, 0x8880, RZ ;  /* 0x000088806c0d7816 */ /* 0x008fca00000000ff */
[----:B------:R-:W-:-:S07]  /*5570*/  IMAD R14, R13, R94, RZ ;  /* 0x0000005e0d0e7224 */ /* 0x000fce00078e02ff */
.L_x_128:
[----:B------:R-:W-:Y:S05]  /*5580*/  BSYNC B1 ;  /* 0x0000000000017941 */ /* 0x000fea0003800000 */
.L_x_127:
[----:B------:R-:W-:Y:S01]  /*5590*/  @!P3 IMAD R67, R67, R93, R14 ;  /* 0x0000005d4343b224 */ /* 0x000fe200078e020e */
[----:B------:R-:W-:Y:S04]  /*55a0*/  BSSY B1, `(.L_x_129) ;  /* 0x0000006000017945 */ /* 0x000fe80003800000 */
[----:B------:R0:W-:Y:S01]  /*55b0*/  @!P3 STG.E.U8 desc[UR36][R6.64+0x51], R67 ;  /* 0x000051430600b986 */ /* 0x0001e2000c101124 */
[----:B------:R-:W-:Y:S05]  /*55c0*/  @P5 BRA `(.L_x_130) ;  /* 0x00000000000c5947 */ /* 0x000fea0003800000 */
[----:B------:R-:W3:Y:S02]  /*55d0*/  LDG.E.U8 R108, desc[UR36][R8.64+0x58] ;  /* 0x00005824086c7981 */ /* 0x000ee4000c1e1100 */
[----:B---3--:R-:W-:-:S05]  /*55e0*/  PRMT R13, R108, 0x8880, RZ ;  /* 0x000088806c0d7816 */ /* 0x008fca00000000ff */
[----:B------:R-:W-:-:S07]  /*55f0*/  IMAD R14, R13, R94, RZ ;  /* 0x0000005e0d0e7224 */ /* 0x000fce00078e02ff */
.L_x_130:
[----:B------:R-:W-:Y:S05]  /*5600*/  BSYNC B1 ;  /* 0x0000000000017941 */ /* 0x000fea0003800000 */
.L_x_129:
[----:B---3--:R-:W-:Y:S01]  /*5610*/  @!P5 IMAD R13, R68, R93, R14 ;  /* 0x0000005d440dd224 */ /* 0x008fe200078e020e */
[----:B------:R-:W-:Y:S04]  /*5620*/  BSSY B1, `(.L_x_131) ;  /* 0x0000006000017945 */ /* 0x000fe80003800000 */
[----:B------:R3:W-:Y:S01]  /*5630*/  @!P5 STG.E.U8 desc[UR36][R4.64+0x58], R13 ;  /* 0x0000580d0400d986 */ /* 0x0007e2000c101124 */
[----:B------:R-:W-:Y:S05]  /*5640*/  @P2 BRA `(.L_x_132) ;  /* 0x00000000000c2947 */ /* 0x000fea0003800000 */
[----:B------:R-:W3:Y:S02]  /*5650*/  LDG.E.U8 R108, desc[UR36][R8.64+0x59] ;  /* 0x00005924086c7981 */ /* 0x000ee4000c1e1100 */
[----:B---3--:R-:W-:-:S05]  /*5660*/  PRMT R13, R108, 0x8880, RZ ;  /* 0x000088806c0d7816 */ /* 0x008fca00000000ff */
[----:B------:R-:W-:-:S07]  /*5670*/  IMAD R14, R13, R94, RZ ;  /* 0x0000005e0d0e7224 */ /* 0x000fce00078e02ff */
.L_x_132:
[----:B------:R-:W-:Y:S05]  /*5680*/  BSYNC B1 ;  /* 0x0000000000017941 */ /* 0x000fea0003800000 */
.L_x_131:
        /* <DEDUP_REMOVED lines=11> */
.L_x_134:
[----:B------:R-:W-:Y:S05]  /*5740*/  BSYNC B1 ;  /* 0x0000000000017941 */ /* 0x000fea0003800000 */
.L_x_133:
[----:B---3--:R-:W-:Y:S01]  /*5750*/  @!P4 IMAD R13, R70, R93, R14 ;  /* 0x0000005d460dc224 */ /* 0x008fe200078e020e */
[----:B------:R-:W-:Y:S04]  /*5760*/  BSSY B1, `(.L_x_135) ;  /* 0x0000006000017945 */ /* 0x000fe80003800000 */
[----:B------:R3:W-:Y:S01]  /*5770*/  @!P4 STG.E.U8 desc[UR36][R6.64+0x58], R13 ;  /* 0x0000580d0600c986 */ /* 0x0007e2000c101124 */
[----:B------:R-:W-:Y:S05]  /*5780*/  @P3 BRA `(.L_x_136) ;  /* 0x00000000000c3947 */ /* 0x000fea0003800000 */
[----:B------:R-:W3:Y:S02]  /*5790*/  LDG.E.U8 R108, desc[UR36][R10.64+0x59] ;  /* 0x000059240a6c7981 */ /* 0x000ee4000c1e1100 */
[----:B---3--:R-:W-:-:S05]  /*57a0*/  PRMT R13, R108, 0x8880, RZ ;  /* 0x000088806c0d7816 */ /* 0x008fca00000000ff */
[----:B------:R-:W-:-:S07]  /*57b0*/  IMAD R14, R13, R94, RZ ;  /* 0x0000005e0d0e7224 */ /* 0x000fce00078e02ff */
.L_x_136:
[----:B------:R-:W-:Y:S05]  /*57c0*/  BSYNC B1 ;  /* 0x0000000000017941 */ /* 0x000fea0003800000 */
.L_x_135:
[----:B------:R-:W-:Y:S01]  /*57d0*/  @!P3 IMAD R71, R71, R93, R14 ;  /* 0x0000005d4747b224 */ /* 0x000fe200078e020e */
[----:B------:R-:W-:Y:S04]  /*57e0*/  BSSY B1, `(.L_x_137) ;  /* 0x0000006000017945 */ /* 0x000fe80003800000 */
[----:B------:R0:W-:Y:S01]  /*57f0*/  @!P3 STG.E.U8 desc[UR36][R6.64+0x59], R71 ;  /* 0x000059470600b986 */ /* 0x0001e2000c101124 */
[----:B------:R-:W-:Y:S05]  /*5800*/  @P5 BRA `(.L_x_138) ;  /* 0x00000000000c5947 */ /* 0x000fea0003800000 */
[----:B------:R-:W3:Y:S02]  /*5810*/  LDG.E.U8 R108, desc[UR36][R8.64+0x60] ;  /* 0x00006024086c7981 */ /* 0x000ee4000c1e1100 */
[----:B---3--:R-:W-:-:S05]  /*5820*/  PRMT R13, R108, 0x8880, RZ ;  /* 0x000088806c0d7816 */ /* 0x008fca00000000ff */
[----:B------:R-:W-:-:S07]  /*5830*/  IMAD R14, R13, R94, RZ ;  /* 0x0000005e0d0e7224 */ /* 0x000fce00078e02ff */
.L_x_138:
[----:B------:R-:W-:Y:S05]  /*5840*/  BSYNC B1 ;  /* 0x0000000000017941 */ /* 0x000fea0003800000 */
.L_x_137:
[----:B---3--:R-:W-:Y:S01]  /*5850*/  @!P5 IMAD R13, R72, R93, R14 ;  /* 0x0000005d480dd224 */ /* 0x008fe200078e020e */
[----:B------:R-:W-:Y:S04]  /*5860*/  BSSY B1, `(.L_x_139) ;  /* 0x0000006000017945 */ /* 0x000fe80003800000 */
[----:B------:R3:W-:Y:S01]  /*5870*/  @!P5 STG.E.U8 desc[UR36][R4.64+0x60], R13 ;  /* 0x0000600d0400d986 */ /* 0x0007e2000c101124 */
[----:B------:R-:W-:Y:S05]  /*5880*/  @P2 BRA `(.L_x_140) ;  /* 0x00000000000c2947 */ /* 0x000fea0003800000 */
[----:B------:R-:W3:Y:S02]  /*5890*/  LDG.E.U8 R108, desc[UR36][R8.64+0x61] ;  /* 0x00006124086c7981 */ /* 0x000ee4000c1e1100 */
[----:B---3--:R-:W-:-:S05]  /*58a0*/  PRMT R13, R108, 0x8880, RZ ;  /* 0x000088806c0d7816 */ /* 0x008fca00000000ff */
[----:B------:R-:W-:-:S07]  /*58b0*/  IMAD R14, R13, R94, RZ ;  /* 0x0000005e0d0e7224 */ /* 0x000fce00078e02ff */
.L_x_140:
[----:B------:R-:W-:Y:S05]  /*58c0*/  BSYNC B1 ;  /* 0x0000000000017941 */ /* 0x000fea0003800000 */
.L_x_139:
        /* <DEDUP_REMOVED lines=11> */
.L_x_142:
[----:B------:R-:W-:Y:S05]  /*5980*/  BSYNC B1 ;  /* 0x0000000000017941 */ /* 0x000fea0003800000 */
.L_x_141:
[----:B---3--:R-:W-:Y:S01]  /*5990*/  @!P4 IMAD R13, R74, R93, R14 ;  /* 0x0000005d4a0dc224 */ /* 0x008fe200078e020e */
[----:B------:R-:W-:Y:S04]  /*59a0*/  BSSY B1, `(.L_x_143) ;  /* 0x0000006000017945 */ /* 0x000fe80003800000 */
[----:B------:R3:W-:Y:S01]  /*59b0*/  @!P4 STG.E.U8 desc[UR36][R6.64+0x60], R13 ;  /* 0x0000600d0600c986 */ /* 0x0007e2000c101124 */
[----:B------:R-:W-:Y:S05]  /*59c0*/  @P3 BRA `(.L_x_144) ;  /* 0x00000000000c3947 */ /* 0x000fea0003800000 */
[----:B------:R-:W3:Y:S02]  /*59d0*/  LDG.E.U8 R108, desc[UR36][R10.64+0x61] ;  /* 0x000061240a6c7981 */ /* 0x000ee4000c1e1100 */
[----:B---3--:R-:W-:-:S05]  /*59e0*/  PRMT R13, R108, 0x8880, RZ ;  /* 0x000088806c0d7816 */ /* 0x008fca00000000ff */
[----:B------:R-:W-:-:S07]  /*59f0*/  IMAD R14, R13, R94, RZ ;  /* 0x0000005e0d0e7224 */ /* 0x000fce00078e02ff */
.L_x_144:
[----:B------:R-:W-:Y:S05]  /*5a00*/  BSYNC B1 ;  /* 0x0000000000017941 */ /* 0x000fea0003800000 */
.L_x_143:
[----:B------:R-:W-:Y:S01]  /*5a10*/  @!P3 IMAD R75, R75, R93, R14 ;  /* 0x0000005d4b4bb224 */ /* 0x000fe200078e020e */
[----:B------:R-:W-:Y:S04]  /*5a20*/  BSSY B1, `(.L_x_145) ;  /* 0x0000006000017945 */ /* 0x000fe80003800000 */
[----:B------:R0:W-:Y:S01]  /*5a30*/  @!P3 STG.E.U8 desc[UR36][R6.64+0x61], R75 ;  /* 0x0000614b0600b986 */ /* 0x0001e2000c101124 */
[----:B------:R-:W-:Y:S05]  /*5a40*/  @P5 BRA `(.L_x_146) ;  /* 0x00000000000c5947 */ /* 0x000fea0003800000 */
[----:B------:R-:W3:Y:S02]  /*5a50*/  LDG.E.U8 R108, desc[UR36][R8.64+0x68] ;  /* 0x00006824086c7981 */ /* 0x000ee4000c1e1100 */
[----:B---3--:R-:W-:-:S05]  /*5a60*/  PRMT R13, R108, 0x8880, RZ ;  /* 0x000088806c0d7816 */ /* 0x008fca00000000ff */
[----:B------:R-:W-:-:S07]  /*5a70*/  IMAD R14, R13, R94, RZ ;  /* 0x0000005e0d0e7224 */ /* 0x000fce00078e02ff */
.L_x_146:
[----:B------:R-:W-:Y:S05]  /*5a80*/  BSYNC B1 ;  /* 0x0000000000017941 */ /* 0x000fea0003800000 */
.L_x_145:
[----:B---3--:R-:W-:Y:S01]  /*5a90*/  @!P5 IMAD R13, R76, R93, R14 ;  /* 0x0000005d4c0dd224 */ /* 0x008fe200078e020e */
[----:B------:R-:W-:Y:S04]  /*5aa0*/  BSSY B1, `(.L_x_147) ;  /* 0x0000006000017945 */ /* 0x000fe80003800000 */
[----:B------:R3:W-:Y:S01]  /*5ab0*/  @!P5 STG.E.U8 desc[UR36][R4.64+0x68], R13 ;  /* 0x0000680d0400d986 */ /* 0x0007e2000c101124 */
[----:B------:R-:W-:Y:S05]  /*5ac0*/  @P2 BRA `(.L_x_148) ;  /* 0x00000000000c2947 */ /* 0x000fea0003800000 */
[----:B------:R-:W3:Y:S02]  /*5ad0*/  LDG.E.U8 R108, desc[UR36][R8.64+0x69] ;  /* 0x00006924086c7981 */ /* 0x000ee4000c1e1100 */
[----:B---3--:R-:W-:-:S05]  /*5ae0*/  PRMT R13, R108, 0x8880, RZ ;  /* 0x000088806c0d7816 */ /* 0x008fca00000000ff */
[----:B------:R-:W-:-:S07]  /*5af0*/  IMAD R14, R13, R94, RZ ;  /* 0x0000005e0d0e7224 */ /* 0x000fce00078e02ff */
.L_x_148:
[----:B------:R-:W-:Y:S05]  /*5b00*/  BSYNC B1 ;  /* 0x0000000000017941 */ /* 0x000fea0003800000 */
.L_x_147:
        /* <DEDUP_REMOVED lines=11> */
.L_x_150:
[----:B------:R-:W-:Y:S05]  /*5bc0*/  BSYNC B1 ;  /* 0x0000000000017941 */ /* 0x000fea0003800000 */
.L_x_149:
[----:B---3--:R-:W-:Y:S01]  /*5bd0*/  @!P4 IMAD R13, R78, R93, R14 ;  /* 0x0000005d4e0dc224 */ /* 0x008fe200078e020e */
[----:B------:R-:W-:Y:S04]  /*5be0*/  BSSY B1, `(.L_x_151) ;  /* 0x0000006000017945 */ /* 0x000fe80003800000 */
[----:B------:R3:W-:Y:S01]  /*5bf0*/  @!P4 STG.E.U8 desc[UR36][R6.64+0x68], R13 ;  /* 0x0000680d0600c986 */ /* 0x0007e2000c101124 */
[----:B------:R-:W-:Y:S05]  /*5c00*/  @P3 BRA `(.L_x_152) ;  /* 0x00000000000c3947 */ /* 0x000fea0003800000 */
[----:B------:R-:W3:Y:S02]  /*5c10*/  LDG.E.U8 R108, desc[UR36][R10.64+0x69] ;  /* 0x000069240a6c7981 */ /* 0x000ee4000c1e1100 */
[----:B---3--:R-:W-:-:S05]  /*5c20*/  PRMT R13, R108, 0x8880, RZ ;  /* 0x000088806c0d7816 */ /* 0x008fca00000000ff */
[----:B------:R-:W-:-:S07]  /*5c30*/  IMAD R14, R13, R94, RZ ;  /* 0x0000005e0d0e7224 */ /* 0x000fce00078e02ff */
.L_x_152:
[----:B------:R-:W-:Y:S05]  /*5c40*/  BSYNC B1 ;  /* 0x0000000000017941 */ /* 0x000fea0003800000 */
.L_x_151:
[----:B------:R-:W-:Y:S01]  /*5c50*/  @!P3 IMAD R79, R79, R93, R14 ;  /* 0x0000005d4f4fb224 */ /* 0x000fe200078e020e */
[----:B------:R-:W-:Y:S04]  /*5c60*/  BSSY B1, `(.L_x_153) ;  /* 0x0000006000017945 */ /* 0x000fe80003800000 */
[----:B------:R0:W-:Y:S01]  /*5c70*/  @!P3 STG.E.U8 desc[UR36][R6.64+0x69], R79 ;  /* 0x0000694f0600b986 */ /* 0x0001e2000c101124 */
[----:B------:R-:W-:Y:S05]  /*5c80*/  @P5 BRA `(.L_x_154) ;  /* 0x00000000000c5947 */ /* 0x000fea0003800000 */
[----:B------:R-:W3:Y:S02]  /*5c90*/  LDG.E.U8 R108, desc[UR36][R8.64+0x70] ;  /* 0x00007024086c7981 */ /* 0x000ee4000c1e1100 */
[----:B---3--:R-:W-:-:S05]  /*5ca0*/  PRMT R13, R108, 0x8880, RZ ;  /* 0x000088806c0d7816 */ /* 0x008fca00000000ff */
[----:B------:R-:W-:-:S07]  /*5cb0*/  IMAD R14, R13, R94, RZ ;  /* 0x0000005e0d0e7224 */ /* 0x000fce00078e02ff */
.L_x_154:
[----:B------:R-:W-:Y:S05]  /*5cc0*/  BSYNC B1 ;  /* 0x0000000000017941 */ /* 0x000fea0003800000 */
.L_x_153:
[----:B---3--:R-:W-:Y:S01]  /*5cd0*/  @!P5 IMAD R13, R80, R93, R14 ;  /* 0x0000005d500dd224 */ /* 0x008fe200078e020e */
[----:B------:R-:W-:Y:S04]  /*5ce0*/  BSSY B1, `(.L_x_155) ;  /* 0x0000006000017945 */ /* 0x000fe80003800000 */
[----:B------:R3:W-:Y:S01]  /*5cf0*/  @!P5 STG.E.U8 desc[UR36][R4.64+0x70], R13 ;  /* 0x0000700d0400d986 */ /* 0x0007e2000c101124 */
[----:B------:R-:W-:Y:S05]  /*5d00*/  @P2 BRA `(.L_x_156) ;  /* 0x00000000000c2947 */ /* 0x000fea0003800000 */
[----:B------:R-:W3:Y:S02]  /*5d10*/  LDG.E.U8 R108, desc[UR36][R8.64+0x71] ;  /* 0x00007124086c7981 */ /* 0x000ee4000c1e1100 */
[----:B---3--:R-:W-:-:S05]  /*5d20*/  PRMT R13, R108, 0x8880, RZ ;  /* 0x000088806c0d7816 */ /* 0x008fca00000000ff */
[----:B------:R-:W-:-:S07]  /*5d30*/  IMAD R14, R13, R94, RZ ;  /* 0x0000005e0d0e7224 */ /* 0x000fce00078e02ff */
.L_x_156:
[----:B------:R-:W-:Y:S05]  /*5d40*/  BSYNC B1 ;  /* 0x0000000000017941 */ /* 0x000fea0003800000 */
.L_x_155:
[----:B------:R-:W-:Y:S01]  /*5d50*/  ISETP.LT.OR P4, PT, R3, 0x71, !P0 ;  /* 0x000000710300780c */ /* 0x000fe20004781670 */
[----:B------:R-:W-:Y:S01]  /*5d60*/  @!P2 IMAD R81, R81, R93, R14 ;  /* 0x0000005d5151a224 */ /* 0x000fe200078e020e */
[----:B------:R-:W-:Y:S01]  /*5d70*/  BSSY B1, `(.L_x_157) ;  /* 0x000000a000017945 */ /* 0x000fe20003800000 */
[C---:B------:R-:W-:Y:S02]  /*5d80*/  ISETP.LT.OR P3, PT, R3.reuse, 0x72, !P0 ;  /* 0x000000720300780c */ /* 0x040fe40004761670 */
        /* <DEDUP_REMOVED lines=8> */
.L_x_158:
[----:B------:R-:W-:Y:S05]  /*5e10*/  BSYNC B1 ;  /* 0x0000000000017941 */ /* 0x000fea0003800000 */
.L_x_157:
[----:B---3--:R-:W-:Y:S01]  /*5e20*/  @!P4 IMAD R13, R82, R93, R14 ;  /* 0x0000005d520dc224 */ /* 0x008fe200078e020e */
[----:B------:R-:W-:Y:S04]  /*5e30*/  BSSY B1, `(.L_x_159) ;  /* 0x0000006000017945 */ /* 0x000fe80003800000 */
[----:B------:R3:W-:Y:S01]  /*5e40*/  @!P4 STG.E.U8 desc[UR36][R6.64+0x70], R13 ;  /* 0x0000700d0600c986 */ /* 0x0007e2000c101124 */
[----:B------:R-:W-:Y:S05]  /*5e50*/  @P3 BRA `(.L_x_160) ;  /* 0x00000000000c3947 */ /* 0x000fea0003800000 */
[----:B------:R-:W3:Y:S02]  /*5e60*/  LDG.E.U8 R108, desc[UR36][R10.64+0x71] ;  /* 0x000071240a6c7981 */ /* 0x000ee4000c1e1100 */
[----:B---3--:R-:W-:-:S05]  /*5e70*/  PRMT R13, R108, 0x8880, RZ ;  /* 0x000088806c0d7816 */ /* 0x008fca00000000ff */
[----:B------:R-:W-:-:S07]  /*5e80*/  IMAD R14, R13, R94, RZ ;  /* 0x0000005e0d0e7224 */ /* 0x000fce00078e02ff */
.L_x_160:
[----:B------:R-:W-:Y:S05]  /*5e90*/  BSYNC B1 ;  /* 0x0000000000017941 */ /* 0x000fea0003800000 */
.L_x_159:
[----:B------:R-:W-:Y:S01]  /*5ea0*/  @!P3 IMAD R83, R83, R93, R14 ;  /* 0x0000005d5353b224 */ /* 0x000fe200078e020e */
[----:B------:R-:W-:Y:S04]  /*5eb0*/  BSSY B1, `(.L_x_161) ;  /* 0x0000006000017945 */ /* 0x000fe80003800000 */
[----:B------:R0:W-:Y:S01]  /*5ec0*/  @!P3 STG.E.U8 desc[UR36][R6.64+0x71], R83 ;  /* 0x000071530600b986 */ /* 0x0001e2000c101124 */
[----:B------:R-:W-:Y:S05]  /*5ed0*/  @P2 BRA `(.L_x_162) ;  /* 0x00000000000c2947 */ /* 0x000fea0003800000 */
[----:B------:R-:W3:Y:S02]  /*5ee0*/  LDG.E.U8 R108, desc[UR36][R8.64+0x78] ;  /* 0x00007824086c7981 */ /* 0x000ee4000c1e1100 */
[----:B---3--:R-:W-:-:S05]  /*5ef0*/  PRMT R13, R108, 0x8880, RZ ;  /* 0x000088806c0d7816 */ /* 0x008fca00000000ff */
[----:B------:R-:W-:-:S07]  /*5f00*/  IMAD R14, R13, R94, RZ ;  /* 0x0000005e0d0e7224 */ /* 0x000fce00078e02ff */
.L_x_162:
[----:B------:R-:W-:Y:S05]  /*5f10*/  BSYNC B1 ;  /* 0x0000000000017941 */ /* 0x000fea0003800000 */
.L_x_161:
[----:B---3--:R-:W-:Y:S01]  /*5f20*/  @!P2 IMAD R13, R84, R93, R14 ;  /* 0x0000005d540da224 */ /* 0x008fe200078e020e */
[----:B------:R-:W-:Y:S04]  /*5f30*/  BSSY B1, `(.L_x_163) ;  /* 0x0000006000017945 */ /* 0x000fe80003800000 */
[----:B------:R3:W-:Y:S01]  /*5f40*/  @!P2 STG.E.U8 desc[UR36][R4.64+0x78], R13 ;  /* 0x0000780d0400a986 */ /* 0x0007e2000c101124 */
[----:B------:R-:W-:Y:S05]  /*5f50*/  @P1 BRA `(.L_x_164) ;  /* 0x00000000000c1947 */ /* 0x000fea0003800000 */
[----:B------:R-:W3:Y:S02]  /*5f60*/  LDG.E.U8 R108, desc[UR36][R8.64+0x79] ;  /* 0x00007924086c7981 */ /* 0x000ee4000c1e1100 */
[----:B---3--:R-:W-:-:S05]  /*5f70*/  PRMT R13, R108, 0x8880, RZ ;  /* 0x000088806c0d7816 */ /* 0x008fca00000000ff */
[----:B------:R-:W-:-:S07]  /*5f80*/  IMAD R14, R13, R94, RZ ;  /* 0x0000005e0d0e7224 */ /* 0x000fce00078e02ff */
.L_x_164:
[----:B------:R-:W-:Y:S05]  /*5f90*/  BSYNC B1 ;  /* 0x0000000000017941 */ /* 0x000fea0003800000 */
.L_x_163:
[----:B------:R-:W-:Y:S01]  /*5fa0*/  @!P1 IMAD R85, R85, R93, R14 ;  /* 0x0000005d55559224 */ /* 0x000fe200078e020e */
[----:B------:R-:W-:Y:S04]  /*5fb0*/  BSSY B1, `(.L_x_165) ;  /* 0x0000006000017945 */ /* 0x000fe80003800000 */
[----:B------:R0:W-:Y:S01]  /*5fc0*/  @!P1 STG.E.U8 desc[UR36][R4.64+0x79], R85 ;  /* 0x0000795504009986 */ /* 0x0001e2000c101124 */
[----:B------:R-:W-:Y:S05]  /*5fd0*/  @P5 BRA `(.L_x_166) ;  /* 0x00000000000c5947 */ /* 0x000fea0003800000 */
[----:B------:R-:W0:Y:S02]  /*5fe0*/  LDG.E.U8 R108, desc[UR36][R10.64+0x78] ;  /* 0x000078240a6c7981 */ /* 0x000e24000c1e1100 */
[----:B0123--:R-:W-:-:S05]  /*5ff0*/  PRMT R5, R108, 0x8880, RZ ;  /* 0x000088806c057816 */ /* 0x00ffca00000000ff */
[----:B------:R-:W-:-:S07]  /*6000*/  IMAD R14, R5, R94, RZ ;  /* 0x0000005e050e7224 */ /* 0x000fce00078e02ff */
.L_x_166:
[----:B------:R-:W-:Y:S05]  /*6010*/  BSYNC B1 ;  /* 0x0000000000017941 */ /* 0x000fea0003800000 */
.L_x_165:
[----:B0123--:R-:W-:Y:S01]  /*6020*/  @!P5 IMAD R5, R86, R93, R14 ;  /* 0x0000005d5605d224 */ /* 0x00ffe200078e020e */
[----:B------:R-:W-:Y:S01]  /*6030*/  ISETP.LT.OR P0, PT, R3, 0x7a, !P0 ;  /* 0x0000007a0300780c */ /* 0x000fe20004701670 */
[----:B------:R-:W-:Y:S03]  /*6040*/  BSSY B1, `(.L_x_167) ;  /* 0x0000006000017945 */ /* 0x000fe60003800000 */
[----:B------:R0:W-:Y:S09]  /*6050*/  @!P5 STG.E.U8 desc[UR36][R6.64+0x78], R5 ;  /* 0x000078050600d986 */ /* 0x0001f2000c101124 */
[----:B------:R-:W-:Y:S05]  /*6060*/  @P0 BRA `(.L_x_168) ;  /* 0x00000000000c0947 */ /* 0x000fea0003800000 */
[----:B------:R-:W2:Y:S02]  /*6070*/  LDG.E.U8 R108, desc[UR36][R10.64+0x79] ;  /* 0x000079240a6c7981 */ /* 0x000ea4000c1e1100 */
[----:B--2---:R-:W-:-:S05]  /*6080*/  PRMT R3, R108, 0x8880, RZ ;  /* 0x000088806c037816 */ /* 0x004fca00000000ff */
[----:B------:R-:W-:-:S07]  /*6090*/  IMAD R14, R3, R94, RZ ;  /* 0x0000005e030e7224 */ /* 0x000fce00078e02ff */
.L_x_168:
[----:B------:R-:W-:Y:S05]  /*60a0*/  BSYNC B1 ;  /* 0x0000000000017941 */ /* 0x000fea0003800000 */
.L_x_167:
[----:B------:R-:W-:Y:S01]  /*60b0*/  IMAD R87, R87, R93, R14 ;  /* 0x0000005d57577224 */ /* 0x000fe200078e020e */
[----:B------:R-:W-:Y:S06]  /*60c0*/  @P0 BRA `(.L_x_169) ;  /* 0x0000000c00100947 */ /* 0x000fec0003800000 */
[----:B------:R1:W-:Y:S01]  /*60d0*/  STG.E.U8 desc[UR36][R6.64+0x79], R87 ;  /* 0x0000795706007986 */ /* 0x0003e2000c101124 */
[----:B------:R-:W-:Y:S05]  /*60e0*/  BRA `(.L_x_169) ;  /* 0x0000000c00087947 */ /* 0x000fea0003800000 */
.L_x_40:
[C---:B------:R-:W-:Y:S02]  /*60f0*/  ISETP.GE.AND P1, PT, R22.reuse, 0x1, PT ;  /* 0x000000011600780c */ /* 0x040fe40003f26270 */
[----:B------:R-:W-:Y:S02]  /*6100*/  ISETP.GE.AND P0, PT, R22, 0x9, PT ;  /* 0x000000091600780c */ /* 0x000fe40003f06270 */
[C---:B------:R-:W-:Y:S02]  /*6110*/  ISETP.LT.OR P4, PT, R3.reuse, 0x1, !P1 ;  /* 0x000000010300780c */ /* 0x040fe40004f81670 */
[C---:B------:R-:W-:Y:S02]  /*6120*/  ISETP.LT.OR P3, PT, R3.reuse, 0x2, !P1 ;  /* 0x000000020300780c */ /* 0x040fe40004f61670 */
[C---:B------:R-:W-:Y:S02]  /*6130*/  ISETP.LT.OR P2, PT, R3.reuse, 0x1, !P0 ;  /* 0x000000010300780c */ /* 0x040fe40004741670 */
[----:B------:R-:W-:-:S07]  /*6140*/  ISETP.LT.OR P5, PT, R3, 0x2, !P0 ;  /* 0x000000020300780c */ /* 0x000fce00047a1670 */
[-C--:B------:R-:W-:Y:S02]  /*6150*/  @!P4 IMAD R9, R24, R93.reuse, RZ ;  /* 0x0000005d1809c224 */ /* 0x080fe400078e02ff */
[-C--:B------:R-:W-:Y:S02]  /*6160*/  @!P3 IMAD R25, R25, R93.reuse, RZ ;  /* 0x0000005d1919b224 */ /* 0x080fe400078e02ff */
[-C--:B------:R-:W-:Y:S01]  /*6170*/  @!P2 IMAD R11, R26, R93.reuse, RZ ;  /* 0x0000005d1a0ba224 */ /* 0x080fe200078e02ff */
[----:B------:R0:W-:Y:S01]  /*6180*/  @!P4 STG.E.U8 desc[UR36][R4.64], R9 ;  /* 0x000000090400c986 */ /* 0x0001e2000c101124 */
[----:B------:R-:W-:Y:S01]  /*6190*/  ISETP.LT.OR P4, PT, R3, 0x9, !P1 ;  /* 0x000000090300780c */ /* 0x000fe20004f81670 */
[----:B------:R-:W-:Y:S02]  /*61a0*/  @!P5 IMAD R27, R27, R93, RZ ;  /* 0x0000005d1b1bd224 */ /* 0x000fe400078e02ff */
[----:B------:R-:W-:Y:S01]  /*61b0*/  @!P3 STG.E.U8 desc[UR36][R4.64+0x1], R25 ;  /* 0x000001190400b986 */ /* 0x000fe2000c101124 */
[----:B------:R-:W-:-:S03]  /*61c0*/  ISETP.LT.OR P3, PT, R3, 0xa, !P1 ;  /* 0x0000000a0300780c */ /* 0x000fc60004f61670 */
[----:B------:R1:W-:Y:S01]  /*61d0*/  @!P2 STG.E.U8 desc[UR36][R6.64], R11 ;  /* 0x0000000b0600a986 */ /* 0x0003e2000c101124 */
[----:B------:R-:W-:-:S03]  /*61e0*/  ISETP.LT.OR P2, PT, R3, 0x9, !P0 ;  /* 0x000000090300780c */ /* 0x000fc60004741670 */
[----:B------:R-:W-:Y:S01]  /*61f0*/  @!P5 STG.E.U8 desc[UR36][R6.64+0x1], R27 ;  /* 0x0000011b0600d986 */ /* 0x000fe2000c101124 */
[----:B------:R-:W-:Y:S01]  /*6200*/  ISETP.LT.OR P5, PT, R3, 0xa, !P0 ;  /* 0x0000000a0300780c */ /* 0x000fe200047a1670 */
[----:B------:R-:W-:-:S04]  /*6210*/  @!P4 IMAD R13, R28, R93, RZ ;  /* 0x0000005d1c0dc224 */ /* 0x000fc800078e02ff */
[-C--:B------:R-:W-:Y:S01]  /*6220*/  @!P3 IMAD R29, R29, R93.reuse, RZ ;  /* 0x0000005d1d1db224 */ /* 0x080fe200078e02ff */
[----:B------:R-:W-:Y:S01]  /*6230*/  @!P4 STG.E.U8 desc[UR36][R4.64+0x8], R13 ;  /* 0x0000080d0400c986 */ /* 0x000fe2000c101124 */
[C---:B------:R-:W-:Y:S02]  /*6240*/  ISETP.LT.OR P4, PT, R3.reuse, 0x11, !P1 ;  /* 0x000000110300780c */ /* 0x040fe40004f81670 */
[-C--:B0-----:R-:W-:Y:S01]  /*6250*/  @!P2 IMAD R9, R30, R93.reuse, RZ ;  /* 0x0000005d1e09a224 */ /* 0x081fe200078e02ff */
[----:B------:R-:W-:Y:S01]  /*6260*/  @!P3 STG.E.U8 desc[UR36][R4.64+0x9], R29 ;  /* 0x0000091d0400b986 */ /* 0x000fe2000c101124 */
[----:B------:R-:W-:Y:S02]  /*6270*/  ISETP.LT.OR P3, PT, R3, 0x12, !P1 ;  /* 0x000000120300780c */ /* 0x000fe40004f61670 */
[----:B------:R-:W-:Y:S01]  /*6280*/  @!P5 IMAD R31, R31, R93, RZ ;  /* 0x0000005d1f1fd224 */ /* 0x000fe200078e02ff */
[----:B------:R0:W-:Y:S01]  /*6290*/  @!P2 STG.E.U8 desc[UR36][R6.64+0x8], R9 ;  /* 0x000008090600a986 */ /* 0x0001e2000c101124 */
[----:B------:R-:W-:-:S03]  /*62a0*/  ISETP.LT.OR P2, PT, R3, 0x11, !P0 ;  /* 0x000000110300780c */ /* 0x000fc60004741670 */
[----:B------:R-:W-:Y:S01]  /*62b0*/  @!P5 STG.E.U8 desc[UR36][R6.64+0x9], R31 ;  /* 0x0000091f0600d986 */ /* 0x000fe2000c101124 */
[----:B------:R-:W-:Y:S01]  /*62c0*/  ISETP.LT.OR P5, PT, R3, 0x12, !P0 ;  /* 0x000000120300780c */ /* 0x000fe200047a1670 */
[----:B-1----:R-:W-:-:S04]  /*62d0*/  @!P4 IMAD R11, R32, R93, RZ ;  /* 0x0000005d200bc224 */ /* 0x002fc800078e02ff */
        /* <DEDUP_REMOVED lines=109> */
[----:B------:R1:W-:Y:S01]  /*69b0*/  @!P4 STG.E.U8 desc[UR36][R4.64+0x58], R13 ;  /* 0x0000580d0400c986 */ /* 0x0003e2000c101124 */
        /* <DEDUP_REMOVED lines=13> */
[-C--:B-1----:R-:W-:Y:S01]  /*6a90*/  @!P2 IMAD R13, R74, R93.reuse, RZ ;  /* 0x0000005d4a0da224 */ /* 0x082fe200078e02ff */
[----:B------:R-:W-:Y:S01]  /*6aa0*/  @!P3 STG.E.U8 desc[UR36][R4.64+0x61], R73 ;  /* 0x000061490400b986 */ /* 0x000fe2000c101124 */
[----:B------:R-:W-:Y:S02]  /*6ab0*/  ISETP.LT.OR P3, PT, R3, 0x6a, !P1 ;  /* 0x0000006a0300780c */ /* 0x000fe40004f61670 */
[----:B------:R-:W-:Y:S01]  /*6ac0*/  @!P5 IMAD R75, R75, R93, RZ ;  /* 0x0000005d4b4bd224 */ /* 0x000fe200078e02ff */
[----:B------:R1:W-:Y:S01]  /*6ad0*/  @!P2 STG.E.U8 desc[UR36][R6.64+0x60], R13 ;  /* 0x0000600d0600a986 */ /* 0x0003e2000c101124 */
[----:B------:R-:W-:-:S03]  /*6ae0*/  ISETP.LT.OR P2, PT, R3, 0x69, !P0 ;  /* 0x000000690300780c */ /* 0x000fc60004741670 */
[----:B------:R-:W-:Y:S01]  /*6af0*/  @!P5 STG.E.U8 desc[UR36][R6.64+0x61], R75 ;  /* 0x0000614b0600d986 */ /* 0x000fe2000c101124 */
[----:B------:R-:W-:Y:S01]  /*6b00*/  ISETP.LT.OR P5, PT, R3, 0x6a, !P0 ;  /* 0x0000006a0300780c */ /* 0x000fe200047a1670 */
[----:B0-----:R-:W-:-:S04]  /*6b10*/  @!P4 IMAD R9, R76, R93, RZ ;  /* 0x0000005d4c09c224 */ /* 0x001fc800078e02ff */
[-C--:B------:R-:W-:Y:S01]  /*6b20*/  @!P3 IMAD R77, R77, R93.reuse, RZ ;  /* 0x0000005d4d4db224 */ /* 0x080fe200078e02ff */
[----:B------:R-:W-:Y:S01]  /*6b30*/  @!P4 STG.E.U8 desc[UR36][R4.64+0x68], R9 ;  /* 0x000068090400c986 */ /* 0x000fe2000c101124 */
[C---:B------:R-:W-:Y:S02]  /*6b40*/  ISETP.LT.OR P4, PT, R3.reuse, 0x72, !P1 ;  /* 0x000000720300780c */ /* 0x040fe40004f81670 */
[-C--:B--2---:R-:W-:Y:S01]  /*6b50*/  @!P2 IMAD R11, R78, R93.reuse, RZ ;  /* 0x0000005d4e0ba224 */ /* 0x084fe200078e02ff */
[----:B------:R-:W-:Y:S01]  /*6b60*/  @!P3 STG.E.U8 desc[UR36][R4.64+0x69], R77 ;  /* 0x0000694d0400b986 */ /* 0x000fe2000c101124 */
[----:B------:R-:W-:Y:S02]  /*6b70*/  ISETP.LT.OR P3, PT, R3, 0x71, !P1 ;  /* 0x000000710300780c */ /* 0x000fe40004f61670 */
[----:B------:R-:W-:Y:S01]  /*6b80*/  @!P5 IMAD R79, R79, R93, RZ ;  /* 0x0000005d4f4fd224 */ /* 0x000fe200078e02ff */
[----:B------:R0:W-:Y:S01]  /*6b90*/  @!P2 STG.E.U8 desc[UR36][R6.64+0x68], R11 ;  /* 0x0000680b0600a986 */ /* 0x0001e2000c101124 */
[----:B------:R-:W-:-:S03]  /*6ba0*/  ISETP.LT.OR P2, PT, R3, 0x71, !P0 ;  /* 0x000000710300780c */ /* 0x000fc60004741670 */
[----:B------:R2:W-:Y:S01]  /*6bb0*/  @!P5 STG.E.U8 desc[UR36][R6.64+0x69], R79 ;  /* 0x0000694f0600d986 */ /* 0x0005e2000c101124 */
[----:B------:R-:W-:Y:S01]  /*6bc0*/  ISETP.LT.OR P5, PT, R3, 0x79, !P0 ;  /* 0x000000790300780c */ /* 0x000fe200047a1670 */
[----:B------:R-:W-:-:S04]  /*6bd0*/  @!P4 IMAD R81, R81, R93, RZ ;  /* 0x0000005d5151c224 */ /* 0x000fc800078e02ff */
[-C--:B-1----:R-:W-:Y:S01]  /*6be0*/  @!P3 IMAD R13, R80, R93.reuse, RZ ;  /* 0x0000005d500db224 */ /* 0x082fe200078e02ff */
[----:B------:R2:W-:Y:S01]  /*6bf0*/  @!P4 STG.E.U8 desc[UR36][R4.64+0x71], R81 ;  /* 0x000071510400c986 */ /* 0x0005e2000c101124 */
[C---:B------:R-:W-:Y:S02]  /*6c00*/  ISETP.LT.OR P4, PT, R3.reuse, 0x72, !P0 ;  /* 0x000000720300780c */ /* 0x040fe40004781670 */
[C---:B------:R-:W-:Y:S01]  /*6c10*/  ISETP.LT.OR P0, PT, R3.reuse, 0x7a, !P0 ;  /* 0x0000007a0300780c */ /* 0x040fe20004701670 */
[----:B------:R2:W-:Y:S01]  /*6c20*/  @!P3 STG.E.U8 desc[UR36][R4.64+0x70], R13 ;  /* 0x0000700d0400b986 */ /* 0x0005e2000c101124 */
[C---:B------:R-:W-:Y:S02]  /*6c30*/  ISETP.LT.OR P3, PT, R3.reuse, 0x79, !P1 ;  /* 0x000000790300780c */ /* 0x040fe40004f61670 */
[----:B------:R-:W-:Y:S01]  /*6c40*/  ISETP.LT.OR P1, PT, R3, 0x7a, !P1 ;  /* 0x0000007a0300780c */ /* 0x000fe20004f21670 */
[-C--:B------:R-:W-:Y:S02]  /*6c50*/  @!P2 IMAD R3, R82, R93.reuse, RZ ;  /* 0x0000005d5203a224 */ /* 0x080fe400078e02ff */
[----:B0-----:R-:W-:-:S03]  /*6c60*/  @!P5 IMAD R11, R86, R93, RZ ;  /* 0x0000005d560bd224 */ /* 0x001fc600078e02ff */
[----:B------:R2:W-:Y:S01]  /*6c70*/  @!P2 STG.E.U8 desc[UR36][R6.64+0x70], R3 ;  /* 0x000070030600a986 */ /* 0x0005e2000c101124 */
[-C--:B------:R-:W-:Y:S02]  /*6c80*/  @!P4 IMAD R83, R83, R93.reuse, RZ ;  /* 0x0000005d5353c224 */ /* 0x080fe400078e02ff */
[-C--:B------:R-:W-:Y:S02]  /*6c90*/  @!P0 IMAD R87, R87, R93.reuse, RZ ;  /* 0x0000005d57578224 */ /* 0x080fe400078e02ff */
[-C--:B------:R-:W-:Y:S01]  /*6ca0*/  @!P3 IMAD R9, R84, R93.reuse, RZ ;  /* 0x0000005d5409b224 */ /* 0x080fe200078e02ff */
[----:B------:R2:W-:Y:S01]  /*6cb0*/  @!P4 STG.E.U8 desc[UR36][R6.64+0x71], R83 ;  /* 0x000071530600c986 */ /* 0x0005e2000c101124 */
[----:B------:R-:W-:-:S03]  /*6cc0*/  @!P1 IMAD R85, R85, R93, RZ ;  /* 0x0000005d55559224 */ /* 0x000fc600078e02ff */
[----:B------:R2:W-:Y:S04]  /*6cd0*/  @!P3 STG.E.U8 desc[UR36][R4.64+0x78], R9 ;  /* 0x000078090400b986 */ /* 0x0005e8000c101124 */
[----:B------:R2:W-:Y:S04]  /*6ce0*/  @!P1 STG.E.U8 desc[UR36][R4.64+0x79], R85 ;  /* 0x0000795504009986 */ /* 0x0005e8000c101124 */
[----:B------:R2:W-:Y:S04]  /*6cf0*/  @!P5 STG.E.U8 desc[UR36][R6.64+0x78], R11 ;  /* 0x0000780b0600d986 */ /* 0x0005e8000c101124 */
[----:B------:R2:W-:Y:S02]  /*6d00*/  @!P0 STG.E.U8 desc[UR36][R6.64+0x79], R87 ;  /* 0x0000795706008986 */ /* 0x0005e4000c101124 */
.L_x_169:
[----:B------:R-:W-:Y:S05]  /*6d10*/  BSYNC B0 ;  /* 0x0000000000007941 */ /* 0x000fea0003800000 */
.L_x_39:
[----:B------:R-:W-:Y:S01]  /*6d20*/  IADD3 R16, P0, R16, UR38, RZ ;  /* 0x0000002610107c10 */ /* 0x000fe2000ff1e0ff */
[----:B------:R-:W-:Y:S01]  /*6d30*/  ULDC.64 UR4, c[0x0][0x650] ;  /* 0x0001940000047ab9 */ /* 0x000fe20000000a00 */
[----:B0-2---:R-:W-:Y:S01]  /*6d40*/  PRMT R3, RZ, 0x7610, R3 ;  /* 0x00007610ff037816 */ /* 0x005fe20000000003 */
[----:B------:R-:W-:Y:S01]  /*6d50*/  IMAD.MOV.U32 R92, RZ, RZ, -0x1 ;  /* 0xffffffffff5c7424 */ /* 0x000fe200078e00ff */
[----:B------:R-:W-:Y:S01]  /*6d60*/  IADD3.X R17, R17, UR42, RZ, P0, !PT ;  /* 0x0000002a11117c10 */ /* 0x000fe200087fe4ff */
[----:B------:R-:W-:Y:S01]  /*6d70*/  IMAD.MOV.U32 R88, RZ, RZ, -0x1 ;  /* 0xffffffffff587424 */ /* 0x000fe200078e00ff */
[----:B------:R-:W-:-:S04]  /*6d80*/  ISETP.GE.U32.AND P0, PT, R16, UR4, PT ;  /* 0x0000000410007c0c */ /* 0x000fc8000bf06070 */
[----:B------:R-:W-:-:S13]  /*6d90*/  ISETP.GE.U32.AND.EX P0, PT, R17, UR5, PT, P0 ;  /* 0x0000000511007c0c */ /* 0x000fda000bf06100 */
[----:B------:R-:W-:Y:S05]  /*6da0*/  @P0 BRA `(.L_x_170) ;  /* 0x00000004004c0947 */ /* 0x000fea0003800000 */
[----:B------:R-:W0:Y:S01]  /*6db0*/  LDC.64 R10, c[0x0][0x628] ;  /* 0x00018a00ff0a7b82 */ /* 0x000e220000000a00 */
[----:B------:R-:W2:Y:S01]  /*6dc0*/  S2R R12, SR_CTAID.X ;  /* 0x00000000000c7919 */ /* 0x000ea20000002500 */
[----:B------:R-:W-:Y:S02]  /*6dd0*/  IMAD.MOV.U32 R8, RZ, RZ, R16 ;  /* 0x000000ffff087224 */ /* 0x000fe400078e0010 */
[----:B------:R-:W-:Y:S01]  /*6de0*/  IMAD.MOV.U32 R9, RZ, RZ, R17 ;  /* 0x000000ffff097224 */ /* 0x000fe200078e0011 */
[----:B------:R-:W3:Y:S03]  /*6df0*/  S2R R20, SR_CTAID.Y ;  /* 0x0000000000147919 */ /* 0x000ee60000002600 */
[----:B------:R-:W1:Y:S08]  /*6e00*/  LDC R0, c[0x0][0x630] ;  /* 0x00018c00ff007b82 */ /* 0x000e700000000800 */
[----:B------:R-:W1:Y:S01]  /*6e10*/  LDC.64 R14, c[0x0][0x620] ;  /* 0x00018800ff0e7b82 */ /* 0x000e620000000a00 */
[----:B0-----:R-:W-:-:S04]  /*6e20*/  ISETP.NE.U32.AND P0, PT, R10, RZ, PT ;  /* 0x000000ff0a00720c */ /* 0x001fc80003f05070 */
[----:B------:R-:W-:-:S13]  /*6e30*/  ISETP.NE.AND.EX P0, PT, R11, RZ, PT, P0 ;  /* 0x000000ff0b00720c */ /* 0x000fda0003f05300 */
[----:B-123--:R-:W-:Y:S05]  /*6e40*/  @!P0 BRA `(.L_x_171) ;  /* 0x0000000000288947 */ /* 0x00efea0003800000 */
[----:B------:R-:W0:Y:S02]  /*6e50*/  LDC R3, c[0x0][0x634] ;  /* 0x00018d00ff037b82 */ /* 0x000e240000000800 */
[----:B0-----:R-:W-:-:S05]  /*6e60*/  IADD3 R3, P0, R16, R3, RZ ;  /* 0x0000000310037210 */ /* 0x001fca0007f1e0ff */
[----:B------:R-:W-:-:S04]  /*6e70*/  IMAD.X R13, RZ, RZ, R17, P0 ;  /* 0x000000ffff0d7224 */ /* 0x000fc800000e0611 */
[----:B------:R-:W-:-:S04]  /*6e80*/  IMAD.WIDE.U32 R4, R13, R10, RZ ;  /* 0x0000000a0d047225 */ /* 0x000fc800078e00ff */
[----:B----4-:R-:W-:-:S04]  /*6e90*/  IMAD.WIDE.U32 R6, P0, R3, R11, R4 ;  /* 0x0000000b03067225 */ /* 0x010fc80007800004 */
[----:B------:R-:W-:-:S04]  /*6ea0*/  IMAD.WIDE.U32 R4, R3, R10, RZ ;  /* 0x0000000a03047225 */ /* 0x000fc800078e00ff */
[----:B------:R-:W-:Y:S01]  /*6eb0*/  IMAD.X R9, RZ, RZ, RZ, P0 ;  /* 0x000000ffff097224 */ /* 0x000fe200000e06ff */
[----:B------:R-:W-:Y:S01]  /*6ec0*/  IADD3 RZ, P0, R5, R6, RZ ;  /* 0x0000000605ff7210 */ /* 0x000fe20007f1e0ff */
[----:B------:R-:W-:-:S04]  /*6ed0*/  IMAD.MOV.U32 R8, RZ, RZ, R7 ;  /* 0x000000ffff087224 */ /* 0x000fc800078e0007 */
[----:B------:R-:W-:-:S08]  /*6ee0*/  IMAD.WIDE.U32.X R8, R13, R11, R8, P0 ;  /* 0x0000000b0d087225 */ /* 0x000fd000000e0408 */
.L_x_171:
[-CC-:B------:R-:W-:Y:S01]  /*6ef0*/  SHF.R.U64 R88, R8, R0.reuse, R9.reuse ;  /* 0x0000000008587219 */ /* 0x180fe20000001209 */
[----:B------:R-:W0:Y:S01]  /*6f00*/  LDC.64 R24, c[0x0][0x640] ;  /* 0x00019000ff187b82 */ /* 0x000e220000000a00 */
[----:B------:R-:W-:Y:S01]  /*6f10*/  SHF.R.U32.HI R0, RZ, R0, R9 ;  /* 0x00000000ff007219 */ /* 0x000fe20000011609 */
[----:B------:R-:W-:Y:S01]  /*6f20*/  ULDC UR4, c[0x0][0x150] ;  /* 0x0000540000047ab9 */ /* 0x000fe20000000800 */
[----:B------:R-:W-:Y:S02]  /*6f30*/  IADD3 R3, P0, RZ, -R88, RZ ;  /* 0x80000058ff037210 */ /* 0x000fe40007f1e0ff */
[----:B----4-:R-:W-:-:S03]  /*6f40*/  I2FP.F32.U32 R7, R12 ;  /* 0x0000000c00077245 */ /* 0x010fc60000201000 */
[----:B------:R-:W1:Y:S01]  /*6f50*/  LDC R6, c[0x0][0x618] ;  /* 0x00018600ff067b82 */ /* 0x000e620000000800 */
[----:B------:R-:W-:Y:S02]  /*6f60*/  IMAD.X R5, RZ, RZ, ~R0, P0 ;  /* 0x000000ffff057224 */ /* 0x000fe400000e0e00 */
[----:B------:R-:W-:Y:S01]  /*6f70*/  FMUL R7, R7, UR4 ;  /* 0x0000000407077c20 */ /* 0x000fe20008400000 */
[----:B------:R-:W-:Y:S01]  /*6f80*/  ULDC UR4, c[0x0][0x154] ;  /* 0x0000550000047ab9 */ /* 0x000fe20000000800 */
[-C--:B------:R-:W-:Y:S02]  /*6f90*/  IMAD R0, R5, R14.reuse, RZ ;  /* 0x0000000e05007224 */ /* 0x080fe400078e02ff */
[C---:B------:R-:W-:Y:S01]  /*6fa0*/  IMAD.WIDE.U32 R4, R3.reuse, R14, R16 ;  /* 0x0000000e03047225 */ /* 0x040fe200078e0010 */
[----:B------:R-:W2:Y:S01]  /*6fb0*/  LDC R8, c[0x0][0x608] ;  /* 0x00018200ff087b82 */ /* 0x000ea20000000800 */
[----:B------:R-:W3:Y:S02]  /*6fc0*/  F2I.U32.TRUNC.NTZ R7, R7 ;  /* 0x0000000700077305 */ /* 0x000ee4000020f000 */
[----:B------:R-:W-:Y:S01]  /*6fd0*/  IMAD R3, R3, R15, R0 ;  /* 0x0000000f03037224 */ /* 0x000fe200078e0200 */
[----:B------:R-:W-:-:S03]  /*6fe0*/  I2FP.F32.U32 R0, R20 ;  /* 0x0000001400007245 */ /* 0x000fc60000201000 */
[----:B------:R-:W-:Y:S01]  /*6ff0*/  IMAD.IADD R3, R5, 0x1, R3 ;  /* 0x0000000105037824 */ /* 0x000fe200078e0203 */
[----:B------:R-:W4:Y:S01]  /*7000*/  LDC R11, c[0x0][0x658] ;  /* 0x00019600ff0b7b82 */ /* 0x000f220000000800 */
[----:B0-----:R-:W-:-:S04]  /*7010*/  ISETP.NE.U32.AND P0, PT, R24, RZ, PT ;  /* 0x000000ff1800720c */ /* 0x001fc80003f05070 */
[----:B------:R-:W-:-:S03]  /*7020*/  ISETP.NE.AND.EX P0, PT, R25, RZ, PT, P0 ;  /* 0x000000ff1900720c */ /* 0x000fc60003f05300 */
[----:B------:R-:W0:Y:S01]  /*7030*/  LDC R9, c[0x0][0x144] ;  /* 0x00005100ff097b82 */ /* 0x000e220000000800 */
[-C--:B-1----:R-:W-:Y:S01]  /*7040*/  SHF.R.U64 R10, R4, R6.reuse, R3 ;  /* 0x00000006040a7219 */ /* 0x082fe20000001203 */
[----:B---3--:R-:W-:Y:S01]  /*7050*/  IMAD.MOV R7, RZ, RZ, -R7 ;  /* 0x000000ffff077224 */ /* 0x008fe200078e0a07 */
[----:B------:R-:W-:Y:S01]  /*7060*/  SHF.R.U32.HI R3, RZ, R6, R3 ;  /* 0x00000006ff037219 */ /* 0x000fe20000011603 */
[----:B------:R-:W-:-:S04]  /*7070*/  FMUL R6, R0, UR4 ;  /* 0x0000000400067c20 */ /* 0x000fc80008400000 */
[----:B------:R-:W1:Y:S01]  /*7080*/  LDC R21, c[0x0][0x148] ;  /* 0x00005200ff157b82 */ /* 0x000e620000000800 */
[----:B------:R3:W0:Y:S01]  /*7090*/  F2I.U32.TRUNC.NTZ R14, R6 ;  /* 0x00000006000e7305 */ /* 0x000622000020f000 */
[-CC-:B--2---:R-:W-:Y:S02]  /*70a0*/  SHF.R.U64 R13, R10, R8.reuse, R3.reuse ;  /* 0x000000080a0d7219 */ /* 0x184fe40000001203 */
[----:B------:R-:W-:-:S04]  /*70b0*/  SHF.R.U32.HI R0, RZ, R8, R3 ;  /* 0x00000008ff007219 */ /* 0x000fc80000011603 */
[----:B------:R-:W2:Y:S01]  /*70c0*/  LDC R22, c[0x0][0x648] ;  /* 0x00019200ff167b82 */ /* 0x000ea20000000800 */
[-CC-:B----4-:R-:W-:Y:S02]  /*70d0*/  SHF.R.U64 R15, R13, R11.reuse, R0.reuse ;  /* 0x0000000b0d0f7219 */ /* 0x190fe40000001200 */
[----:B------:R-:W-:-:S03]  /*70e0*/  SHF.R.U32.HI R5, RZ, R11, R0 ;  /* 0x0000000bff057219 */ /* 0x000fc60000011600 */
[----:B------:R-:W-:Y:S02]  /*70f0*/  IMAD.MOV.U32 R4, RZ, RZ, R15 ;  /* 0x000000ffff047224 */ /* 0x000fe400078e000f */
[----:B------:R-:W4:Y:S01]  /*7100*/  LDC R26, c[0x0][0x638] ;  /* 0x00018e00ff1a7b82 */ /* 0x000f220000000800 */
[----:B0-----:R-:W-:-:S07]  /*7110*/  IMAD R23, R9, R7, R12 ;  /* 0x0000000709177224 */ /* 0x001fce00078e020c */
[----:B------:R-:W0:Y:S08]  /*7120*/  LDC R27, c[0x0][0x610] ;  /* 0x00018400ff1b7b82 */ /* 0x000e300000000800 */
[----:B------:R-:W0:Y:S01]  /*7130*/  LDC R28, c[0x0][0x600] ;  /* 0x00018000ff1c7b82 */ /* 0x000e220000000800 */
[----:B-123--:R-:W-:Y:S05]  /*7140*/  @!P0 BRA `(.L_x_172) ;  /* 0x0000000000288947 */ /* 0x00efea0003800000 */
[----:B------:R-:W1:Y:S02]  /*7150*/  LDC R0, c[0x0][0x64c] ;  /* 0x00019300ff007b82 */ /* 0x000e640000000800 */
[----:B-1----:R-:W-:-:S05]  /*7160*/  IADD3 R3, P0, R15, R0, RZ ;  /* 0x000000000f037210 */ /* 0x002fca0007f1e0ff */
        /* <DEDUP_REMOVED lines=8> */
.L_x_172:
[----:B------:R-:W-:Y:S01]  /*71f0*/  ISETP.NE.AND P0, PT, R2, 0x1, PT ;  /* 0x000000010200780c */ /* 0x000fe20003f05270 */
[----:B------:R-:W-:Y:S01]  /*7200*/  IMAD.MOV R14, RZ, RZ, -R14 ;  /* 0x000000ffff0e7224 */ /* 0x000fe200078e0a0e */
[----:B------:R-:W-:Y:S02]  /*7210*/  SHF.R.U64 R3, R4, R22, R5 ;  /* 0x0000001604037219 */ /* 0x000fe40000001205 */
[----:B------:R-:W-:Y:S02]  /*7220*/  LOP3.LUT R0, R13, R106, RZ, 0xc0, !PT ;  /* 0x0000006a0d007212 */ /* 0x000fe400078ec0ff */
[----:B------:R-:W-:Y:S01]  /*7230*/  LOP3.LUT R10, R10, R105, RZ, 0xc0, !PT ;  /* 0x000000690a0a7212 */ /* 0x000fe200078ec0ff */
[----:B------:R-:W-:Y:S02]  /*7240*/  IMAD.MOV R4, RZ, RZ, -R3 ;  /* 0x000000ffff047224 */ /* 0x000fe400078e0a03 */
[----:B------:R-:W-:Y:S02]  /*7250*/  IMAD R0, R101, R3, R0 ;  /* 0x0000000365007224 */ /* 0x000fe400078e0200 */
[----:B----4-:R-:W-:-:S02]  /*7260*/  IMAD R3, R4, R26, R15 ;  /* 0x0000001a04037224 */ /* 0x010fc400078e020f */
[----:B------:R-:W-:Y:S02]  /*7270*/  @P0 IMAD R23, R21, R14, R20 ;  /* 0x0000000e15170224 */ /* 0x000fe400078e0214 */
[----:B0-----:R-:W-:Y:S02]  /*7280*/  IMAD R5, R3, R28, R10 ;  /* 0x0000001c03057224 */ /* 0x001fe400078e020a */
[----:B------:R-:W-:Y:S02]  /*7290*/  IMAD R0, R0, R27, R23 ;  /* 0x0000001b00007224 */ /* 0x000fe400078e0217 */
[----:B------:R-:W-:-:S03]  /*72a0*/  IMAD.MOV.U32 R4, RZ, RZ, 0x1 ;  /* 0x00000001ff047424 */ /* 0x000fc600078e00ff */
[----:B------:R-:W-:Y:S02]  /*72b0*/  SEL R92, R5, R0, !P0 ;  /* 0x00000000055c7207 */ /* 0x000fe40004000000 */
[----:B------:R-:W-:Y:S02]  /*72c0*/  PRMT R3, R4, 0x7610, R3 ;  /* 0x0000761004037816 */ /* 0x000fe40000000003 */
[----:B------:R-:W-:-:S07]  /*72d0*/  SEL R0, R0, R5, !P0 ;  /* 0x0000000500007207 */ /* 0x000fce0004000000 */
.L_x_170:
[----:B------:R-:W-:Y:S01]  /*72e0*/  UIMAD.WIDE.U32 UR4, UR41, 0x24924925, URZ ;  /* 0x24924925290478a5 */ /* 0x000fe2000f8e003f */
[----:B------:R-:W-:Y:S01]  /*72f0*/  LOP3.LUT P0, RZ, R3, 0xff, RZ, 0xc0, !PT ;  /* 0x000000ff03ff7812 */ /* 0x000fe2000780c0ff */
[----:B------:R-:W-:Y:S02]  /*7300*/  IMAD.MOV.U32 R89, RZ, RZ, R0 ;  /* 0x000000ffff597224 */ /* 0x000fe400078e0000 */
[----:B------:R-:W-:-:S04]  /*7310*/  UIADD3 UR4, UR41, -UR5, URZ ;  /* 0x8000000529047290 */ /* 0x000fc8000fffe03f */
[----:B------:R-:W-:-:S04]  /*7320*/  ULEA.HI UR4, UR4, UR5, URZ, 0x1f ;  /* 0x0000000504047291 */ /* 0x000fc8000f8ff83f */
[----:B------:R-:W-:-:S04]  /*7330*/  USHF.R.U32.HI UR4, URZ, 0x2, UR4 ;  /* 0x000000023f047899 */ /* 0x000fc80008011604 */
[----:B------:R-:W-:Y:S01]  /*7340*/  UIMAD UR41, UR4, -0x7, UR41 ;  /* 0xfffffff9042978a4 */ /* 0x000fe2000f8e0229 */
[----:B------:R-:W-:Y:S11]  /*7350*/  @P0 BRA `(.L_x_173) ;  /* 0xffffff9c00d00947 */ /* 0x000ff6000383ffff */
[----:B------:R-:W-:Y:S05]  /*7360*/  EXIT ;  /* 0x000000000000794d */ /* 0x000fea0003800000 */
.L_x_3:
        /* <DEDUP_REMOVED lines=26> */
.L_x_175:
        /* <DEDUP_REMOVED lines=14> */
[----:B------:R-:W-:Y:S02]  /*75f0*/  IMAD R5, R7, R23, R10 ;  /* 0x0000001707057224 */ /* 0x000fe400078e020a */
[----:B------:R-:W-:Y:S02]  /*7600*/  IMAD.MOV.U32 R10, RZ, RZ, 0x1 ;  /* 0x00000001ff0a7424 */ /* 0x000fe400078e00ff */
[----:B------:R-:W-:Y:S01]  /*7610*/  IMAD.IADD R5, R9, 0x1, R5 ;  /* 0x0000000109057824 */ /* 0x000fe200078e0205 */
[----:B------:R-:W4:Y:S04]  /*7620*/  LDC R20, c[0x0][0x608] ;  /* 0x00018200ff147b82 */ /* 0x000f280000000800 */
[----:B0-----:R-:W-:-:S02]  /*7630*/  SHF.R.U64 R12, R8, R14, R5 ;  /* 0x0000000e080c7219 */ /* 0x001fc40000001205 */
[----:B------:R-:W-:Y:S02]  /*7640*/  I2FP.F32.U32 R8, R6 ;  /* 0x0000000600087245 */ /* 0x000fe40000201000 */
[----:B------:R-:W0:Y:S01]  /*7650*/  LDC R25, c[0x0][0x658] ;  /* 0x00019600ff197b82 */ /* 0x000e220000000800 */
[----:B-1----:R-:W-:Y:S01]  /*7660*/  ISETP.NE.U32.AND P0, PT, R26, RZ, PT ;  /* 0x000000ff1a00720c */ /* 0x002fe20003f05070 */
[----:B---3--:R-:W-:Y:S02]  /*7670*/  IMAD.MOV R7, RZ, RZ, -R11 ;  /* 0x000000ffff077224 */ /* 0x008fe400078e0a0b */
[----:B------:R-:W-:Y:S01]  /*7680*/  FMUL R8, R8, UR4 ;  /* 0x0000000408087c20 */ /* 0x000fe20008400000 */
[----:B------:R-:W-:Y:S01]  /*7690*/  SHF.R.U32.HI R5, RZ, R14, R5 ;  /* 0x0000000eff057219 */ /* 0x000fe20000011605 */
[----:B------:R-:W-:Y:S01]  /*76a0*/  IMAD.MOV.U32 R14, RZ, RZ, -0x1 ;  /* 0xffffffffff0e7424 */ /* 0x000fe200078e00ff */
[----:B------:R-:W-:Y:S01]  /*76b0*/  ISETP.NE.AND.EX P0, PT, R27, RZ, PT, P0 ;  /* 0x000000ff1b00720c */ /* 0x000fe20003f05300 */
[----:B------:R1:W3:Y:S01]  /*76c0*/  F2I.U32.TRUNC.NTZ R19, R8 ;  /* 0x0000000800137305 */ /* 0x0002e2000020f000 */
[----:B------:R-:W1:Y:S01]  /*76d0*/  LDC R21, c[0x0][0x148] ;  /* 0x00005200ff157b82 */ /* 0x000e620000000800 */
[----:B--2---:R-:W-:-:S07]  /*76e0*/  IMAD R23, R13, R7, R4 ;  /* 0x000000070d177224 */ /* 0x004fce00078e0204 */
[----:B------:R-:W2:Y:S01]  /*76f0*/  LDC R22, c[0x0][0x600] ;  /* 0x00018000ff167b82 */ /* 0x000ea20000000800 */
[-CC-:B----4-:R-:W-:Y:S02]  /*7700*/  SHF.R.U64 R15, R12, R20.reuse, R5.reuse ;  /* 0x000000140c0f7219 */ /* 0x190fe40000001205 */
[----:B------:R-:W-:-:S05]  /*7710*/  SHF.R.U32.HI R4, RZ, R20, R5 ;  /* 0x00000014ff047219 */ /* 0x000fca0000011605 */
[----:B------:R-:W4:Y:S01]  /*7720*/  LDC R24, c[0x0][0x648] ;  /* 0x00019200ff187b82 */ /* 0x000f220000000800 */
[-C--:B0-----:R-:W-:Y:S02]  /*7730*/  SHF.L.U32 R7, R14, R25.reuse, RZ ;  /* 0x000000190e077219 */ /* 0x081fe400000006ff */
[-CC-:B------:R-:W-:Y:S02]  /*7740*/  SHF.R.U64 R14, R15, R25.reuse, R4.reuse ;  /* 0x000000190f0e7219 */ /* 0x180fe40000001204 */
[-C--:B------:R-:W-:Y:S02]  /*7750*/  SHF.R.U32.HI R5, RZ, R25.reuse, R4 ;  /* 0x00000019ff057219 */ /* 0x080fe40000011604 */
[----:B------:R-:W-:Y:S01]  /*7760*/  SHF.L.U32 R30, R10, R25, RZ ;  /* 0x000000190a1e7219 */ /* 0x000fe200000006ff */
[----:B------:R-:W0:Y:S01]  /*7770*/  LDC R29, c[0x0][0x638] ;  /* 0x00018e00ff1d7b82 */ /* 0x000e220000000800 */
[----:B------:R-:W-:Y:S01]  /*7780*/  LOP3.LUT R20, RZ, R7, RZ, 0x33, !PT ;  /* 0x00000007ff147212 */ /* 0x000fe200078e33ff */
[----:B------:R-:W-:-:S06]  /*7790*/  IMAD.MOV.U32 R4, RZ, RZ, R14 ;  /* 0x000000ffff047224 */ /* 0x000fcc00078e000e */
[----:B------:R-:W0:Y:S01]  /*77a0*/  LDC R32, c[0x0][0x610] ;  /* 0x00018400ff207b82 */ /* 0x000e220000000800 */
[----:B-1-3--:R-:W-:Y:S05]  /*77b0*/  @!P0 BRA `(.L_x_176) ;  /* 0x0000000000288947 */ /* 0x00afea0003800000 */
        /* <DEDUP_REMOVED lines=10> */
.L_x_176:
[----:B------:R-:W-:Y:S01]  /*7860*/  ISETP.NE.AND P0, PT, R2, 0x1, PT ;  /* 0x000000010200780c */ /* 0x000fe20003f05270 */
[----:B--2---:R-:W-:Y:S01]  /*7870*/  VIADD R9, R22, 0xffffffff ;  /* 0xffffffff16097836 */ /* 0x004fe20000000000 */
[----:B----4-:R-:W-:Y:S01]  /*7880*/  SHF.R.U64 R5, R4, R24, R5 ;  /* 0x0000001804057219 */ /* 0x010fe20000001205 */
[----:B------:R-:W-:Y:S01]  /*7890*/  IMAD.MOV R19, RZ, RZ, -R19 ;  /* 0x000000ffff137224 */ /* 0x000fe200078e0a13 */
[----:B------:R-:W-:-:S03]  /*78a0*/  LOP3.LUT R4, R15, R20, RZ, 0xc0, !PT ;  /* 0x000000140f047212 */ /* 0x000fc600078ec0ff */
[----:B------:R-:W-:Y:S02]  /*78b0*/  IMAD.MOV R7, RZ, RZ, -R5 ;  /* 0x000000ffff077224 */ /* 0x000fe400078e0a05 */
[----:B------:R-:W-:Y:S01]  /*78c0*/  IMAD R30, R30, R5, R4 ;  /* 0x000000051e1e7224 */ /* 0x000fe200078e0204 */
[----:B------:R-:W-:Y:S01]  /*78d0*/  LOP3.LUT R5, R12, R9, RZ, 0xc0, !PT ;  /* 0x000000090c057212 */ /* 0x000fe200078ec0ff */
[----:B0-----:R-:W-:Y:S02]  /*78e0*/  IMAD R4, R7, R29, R14 ;  /* 0x0000001d07047224 */ /* 0x001fe400078e020e */
[----:B------:R-:W-:Y:S02]  /*78f0*/  @P0 IMAD R23, R21, R19, R6 ;  /* 0x0000001315170224 */ /* 0x000fe400078e0206 */
[----:B------:R-:W-:Y:S02]  /*7900*/  IMAD R5, R4, R22, R5 ;  /* 0x0000001604057224 */ /* 0x000fe400078e0205 */
[----:B------:R-:W-:-:S02]  /*7910*/  IMAD R30, R30, R32, R23 ;  /* 0x000000201e1e7224 */ /* 0x000fc400078e0217 */
[----:B------:R-:W-:-:S03]  /*7920*/  IMAD.MOV.U32 R7, RZ, RZ, 0x1 ;  /* 0x00000001ff077424 */ /* 0x000fc600078e00ff */
[----:B------:R-:W-:Y:S02]  /*7930*/  SEL R29, R5, R30, !P0 ;  /* 0x0000001e051d7207 */ /* 0x000fe40004000000 */
[----:B------:R-:W-:-:S07]  /*7940*/  SEL R30, R30, R5, !P0 ;  /* 0x000000051e1e7207 */ /* 0x000fce0004000000 */
.L_x_174:
[----:B------:R-:W-:-:S08]  /*7950*/  NOP ;  /* 0x0000000000007918 */ /* 0x000fd00000000000 */
[----:B------:R-:W0:-:S00]  /*7960*/  USETMAXREG.DEALLOC.CTAPOOL 0x28 ;  /* 0x00000028000079c8 */ /* 0x000e0000080e0500 */
[----:B0-----:R-:W-:-:S13]  /*7970*/  ISETP.NE.AND P0, PT, R3, RZ, PT ;  /* 0x000000ff0300720c */ /* 0x001fda0003f05270 */
[----:B------:R-:W-:Y:S05]  /*7980*/  @P0 EXIT ;  /* 0x000000000000094d */ /* 0x000fea0003800000 */
[----:B------:R-:W-:Y:S01]  /*7990*/  LOP3.LUT P0, RZ, R7, 0xff, RZ, 0xc0, !PT ;  /* 0x000000ff07ff7812 */ /* 0x000fe2000780c0ff */
[----:B------:R-:W-:Y:S02]  /*79a0*/  IMAD.MOV.U32 R26, RZ, RZ, 0x1 ;  /* 0x00000001ff1a7424 */ /* 0x000fe400078e00ff */
[----:B------:R-:W-:-:S10]  /*79b0*/  IMAD.MOV.U32 R27, RZ, RZ, RZ ;  /* 0x000000ffff1b7224 */ /* 0x000fd400078e00ff */
[----:B------:R-:W-:Y:S05]  /*79c0*/  @!P0 BRA `(.L_x_177) ;  /* 0x0000000c00c48947 */ /* 0x000fea0003800000 */
[----:B------:R-:W0:Y:S01]  /*79d0*/  LDC R3, c[0x0][0x28c] ;  /* 0x0000a300ff037b82 */ /* 0x000e220000000800 */
[C---:B------:R-:W-:Y:S01]  /*79e0*/  ISETP.NE.AND P1, PT, R31.reuse, RZ, PT ;  /* 0x000000ff1f00720c */ /* 0x040fe20003f25270 */
[----:B------:R-:W-:Y:S01]  /*79f0*/  ULDC UR41, c[0x0][0x658] ;  /* 0x0001960000297ab9 */ /* 0x000fe20000000800 */
[----:B------:R-:W-:Y:S01]  /*7a00*/  LOP3.LUT P0, RZ, R0, 0x1f, RZ, 0xc0, !PT ;  /* 0x0000001f00ff7812 */ /* 0x000fe2000780c0ff */
[----:B------:R-:W-:Y:S01]  /*7a10*/  UMOV UR4, 0xffffffff ;  /* 0xffffffff00047882 */ /* 0x000fe20000000000 */
[----:B------:R-:W-:Y:S01]  /*7a20*/  P2R R0, PR, RZ, 0x2 ;  /* 0x00000002ff007803 */ /* 0x000fe20000000000 */
[----:B------:R-:W-:Y:S01]  /*7a30*/  BSSY B7, `(.L_x_177) ;  /* 0x00000ea000077945 */ /* 0x000fe20003800000 */
[----:B------:R-:W-:Y:S01]  /*7a40*/  ISETP.NE.OR P0, PT, R31, RZ, !P0 ;  /* 0x000000ff1f00720c */ /* 0x000fe20004705670 */
[----:B------:R-:W-:Y:S01]  /*7a50*/  USHF.L.U32 UR4, UR4, UR41, URZ ;  /* 0x0000002904047299 */ /* 0x000fe2000800063f */
[----:B------:R-:W-:Y:S01]  /*7a60*/  IMAD.MOV.U32 R23, RZ, RZ, 0x1 ;  /* 0x00000001ff177424 */ /* 0x000fe200078e00ff */
[----:B------:R-:W-:Y:S01]  /*7a70*/  LOP3.LUT R25, R18, 0x2, RZ, 0xfc, !PT ;  /* 0x0000000212197812 */ /* 0x000fe200078efcff */
[----:B------:R-:W-:Y:S01]  /*7a80*/  IMAD.MOV.U32 R26, RZ, RZ, 0x1 ;  /* 0x00000001ff1a7424 */ /* 0x000fe200078e00ff */
[----:B------:R-:W-:Y:S01]  /*7a90*/  P2R R32, PR, RZ, 0x1 ;  /* 0x00000001ff207803 */ /* 0x000fe20000000000 */
[----:B------:R-:W-:Y:S01]  /*7aa0*/  IMAD.MOV.U32 R27, RZ, RZ, RZ ;  /* 0x000000ffff1b7224 */ /* 0x000fe200078e00ff */
[----:B------:R-:W-:Y:S01]  /*7ab0*/  ULDC UR40, c[0x0][0x600] ;  /* 0x0001800000287ab9 */ /* 0x000fe20000000800 */
[----:B------:R-:W-:Y:S01]  /*7ac0*/  UMOV UR5, 0x1 ;  /* 0x0000000100057882 */ /* 0x000fe20000000000 */
[----:B------:R-:W-:-:S02]  /*7ad0*/  UIADD3 UR40, UR40, -0x1, URZ ;  /* 0xffffffff28287890 */ /* 0x000fc4000fffe03f */
[----:B------:R-:W-:Y:S02]  /*7ae0*/  USHF.L.U32 UR41, UR5, UR41, URZ ;  /* 0x0000002905297299 */ /* 0x000fe4000800063f */
[----:B------:R-:W-:Y:S01]  /*7af0*/  ULOP3.LUT UR43, URZ, UR4, URZ, 0x33, !UPT ;  /* 0x000000043f2b7292 */ /* 0x000fe2000f8e333f */
[----:B------:R-:W-:Y:S01]  /*7b00*/  ULDC.64 UR36, c[0x0][0x198] ;  /* 0x0000660000247ab9 */ /* 0x000fe20000000a00 */
[----:B0-----:R-:W-:-:S05]  /*7b10*/  VIADD R3, R3, 0x7f ;  /* 0x0000007f03037836 */ /* 0x001fca0000000000 */
[----:B------:R-:W-:-:S04]  /*7b20*/  SHF.R.S32.HI R0, RZ, 0x1f, R3 ;  /* 0x0000001fff007819 */ /* 0x000fc80000011403 */
[----:B------:R-:W-:-:S04]  /*7b30*/  LEA.HI R0, R0, R3, RZ, 0x7 ;  /* 0x0000000300007211 */ /* 0x000fc800078f38ff */
[----:B------:R-:W-:-:S05]  /*7b40*/  SHF.R.S32.HI R24, RZ, 0x7, R0 ;  /* 0x00000007ff187819 */ /* 0x000fca0000011400 */
[----:B------:R-:W-:-:S07]  /*7b50*/  VIADD R22, R24, 0x1 ;  /* 0x0000000118167836 */ /* 0x000fce0000000000 */
.L_x_191:
[----:B------:R-:W-:-:S03]  /*7b60*/  UMOV UR4, 0xffffffff ;  /* 0xffffffff00047882 */ /* 0x000fc60000000000 */
[----:B------:R-:W-:Y:S05]  /*7b70*/  BRA.DIV UR4, `(.L_x_178) ;  /* 0x0000001204e07947 */ /* 0x000fea000b800000 */
[----:B------:R-:W-:-:S13]  /*7b80*/  ELECT P6, URZ, PT ;  /* 0x00000000003f782f */ /* 0x000fda00038c0000 */
.L_x_207:
[----:B------:R-:W-:Y:S04]  /*7b90*/  BSSY B6, `(.L_x_179) ;  /* 0x0000060000067945 */ /* 0x000fe80003800000 */
[----:B------:R-:W-:Y:S05]  /*7ba0*/  @!P6 BRA `(.L_x_180) ;  /* 0x000000040078e947 */ /* 0x000fea0003800000 */
        /* <DEDUP_REMOVED lines=9> */
[----:B------:R-:W-:Y:S02]  /*7c40*/  IMAD.U32 R4, RZ, RZ, UR4 ;  /* 0x00000004ff047e24 */ /* 0x000fe4000f8e00ff */
[----:B------:R-:W-:Y:S01]  /*7c50*/  IMAD.U32 R5, RZ, RZ, UR5 ;  /* 0x00000005ff057e24 */ /* 0x000fe2000f8e00ff */
[----:B------:R-:W0:Y:S01]  /*7c60*/  LDC.64 R14, c[0x4][R14] ;  /* 0x010000000e0e7b82 */ /* 0x000e220000000a00 */
[----:B------:R-:W-:Y:S01]  /*7c70*/  ULDC.64 UR4, c[0x4][0x78] ;  /* 0x01001e0000047ab9 */ /* 0x000fe20000000a00 */
[----:B------:R-:W-:Y:S02]  /*7c80*/  IMAD.U32 R10, RZ, RZ, UR6 ;  /* 0x00000006ff0a7e24 */ /* 0x000fe4000f8e00ff */
[----:B------:R-:W-:-:S02]  /*7c90*/  IMAD.U32 R6, RZ, RZ, UR4 ;  /* 0x00000004ff067e24 */ /* 0x000fc4000f8e00ff */
[----:B------:R-:W-:Y:S02]  /*7ca0*/  IMAD.U32 R7, RZ, RZ, UR5 ;  /* 0x00000005ff077e24 */ /* 0x000fe4000f8e00ff */
[----:B------:R-:W-:Y:S02]  /*7cb0*/  IMAD.U32 R11, RZ, RZ, UR7 ;  /* 0x00000007ff0b7e24 */ /* 0x000fe4000f8e00ff */
[----:B------:R-:W-:Y:S02]  /*7cc0*/  IMAD.MOV.U32 R8, RZ, RZ, 0x70 ;  /* 0x00000070ff087424 */ /* 0x000fe400078e00ff */
[----:B------:R-:W-:Y:S02]  /*7cd0*/  IMAD.MOV.U32 R12, RZ, RZ, 0x1 ;  /* 0x00000001ff0c7424 */ /* 0x000fe400078e00ff */
[----:B------:R-:W-:-:S07]  /*7ce0*/  IMAD.MOV.U32 R13, RZ, RZ, RZ ;  /* 0x000000ffff0d7224 */ /* 0x000fce00078e00ff */
[----:B------:R-:W-:-:S07]  /*7cf0*/  LEPC R20, `(.L_x_181) ;  /* 0x000000001014794e */ /* 0x000fce0000000000 */
[----:B0-----:R-:W-:Y:S05]  /*7d00*/  CALL.ABS.NOINC R14 ;  /* 0x000000000e007343 */ /* 0x001fea0003c00000 */
.L_x_181:
        /* <DEDUP_REMOVED lines=19> */
.L_x_182:
[----:B------:R-:W0:Y:S02]  /*7e40*/  LDC R0, c[0x0][0x28c] ;  /* 0x0000a300ff007b82 */ /* 0x000e240000000800 */
[----:B0-----:R-:W-:-:S13]  /*7e50*/  ISETP.GE.AND P0, PT, R0, 0x1, PT ;  /* 0x000000010000780c */ /* 0x001fda0003f06270 */
[----:B------:R-:W-:Y:S05]  /*7e60*/  @!P0 BRA `(.L_x_180) ;  /* 0x0000000000c88947 */ /* 0x000fea0003800000 */
[----:B------:R-:W-:Y:S02]  /*7e70*/  IMAD.SHL.U32 R29, R29, 0x80, RZ ;  /* 0x000000801d1d7824 */ /* 0x000fe400078e00ff */
[----:B------:R-:W-:Y:S02]  /*7e80*/  IMAD.SHL.U32 R30, R30, 0x80, RZ ;  /* 0x000000801e1e7824 */ /* 0x000fe400078e00ff */
[----:B------:R-:W-:Y:S02]  /*7e90*/  IMAD.MOV.U32 R7, RZ, RZ, RZ ;  /* 0x000000ffff077224 */ /* 0x000fe400078e00ff */
[----:B------:R-:W-:Y:S02]  /*7ea0*/  IMAD.MOV.U32 R0, RZ, RZ, R22 ;  /* 0x000000ffff007224 */ /* 0x000fe400078e0016 */
[----:B------:R-:W-:Y:S02]  /*7eb0*/  IMAD.MOV.U32 R3, RZ, RZ, R26 ;  /* 0x000000ffff037224 */ /* 0x000fe400078e001a */
[----:B------:R-:W-:-:S07]  /*7ec0*/  IMAD.MOV.U32 R4, RZ, RZ, R27 ;  /* 0x000000ffff047224 */ /* 0x000fce00078e001b */
.L_x_186:
[----:B------:R-:W-:Y:S01]  /*7ed0*/  IMAD R8, R4, 0x8, R19 ;  /* 0x0000000804087824 */ /* 0x000fe200078e0213 */
[----:B------:R-:W-:Y:S02]  /*7ee0*/  SHF.L.U32 R5, R3, 0x1f, RZ ;  /* 0x0000001f03057819 */ /* 0x000fe400000006ff */
[----:B------:R-:W-:Y:S02]  /*7ef0*/  ISETP.NE.AND P1, PT, R31, RZ, PT ;  /* 0x000000ff1f00720c */ /* 0x000fe40003f25270 */
[----:B------:R-:W0:Y:S11]  /*7f00*/  SYNCS.PHASECHK.TRANS64.TRYWAIT P0, [R8+URZ+0x38], R5 ;  /* 0x00003805080075a7 */ /* 0x000e36000800017f */
[----:B------:R-:W1:Y:S01]  /*7f10*/  @!P1 LDC R6, c[0x0][0x500] ;  /* 0x00014000ff069b82 */ /* 0x000e620000000800 */
[----:B0-----:R-:W-:Y:S05]  /*7f20*/  @!P0 BRA `(.L_x_183) ;  /* 0x0000001000148947 */ /* 0x001fea0003800000 */
.L_x_208:
[----:B------:R-:W-:Y:S02]  /*7f30*/  ISETP.NE.AND P0, PT, R31, RZ, PT ;  /* 0x000000ff1f00720c */ /* 0x000fe40003f05270 */
[----:B0-----:R-:W-:-:S11]  /*7f40*/  PRMT R5, R25, 0x9910, RZ ;  /* 0x0000991019057816 */ /* 0x001fd600000000ff */
[----:B-1----:R0:W-:Y:S01]  /*7f50*/  @!P0 SYNCS.ARRIVE.TRANS64 RZ, [R8+URZ], R6 ;  /* 0x0000000608ff89a7 */ /* 0x0021e2000800003f */
[----:B------:R-:W-:-:S13]  /*7f60*/  ISETP.NE.AND P0, PT, R5, 0x2, PT ;  /* 0x000000020500780c */ /* 0x000fda0003f05270 */
[----:B0-----:R-:W-:Y:S05]  /*7f70*/  @P0 BRA `(.L_x_184) ;  /* 0x0000000000040947 */ /* 0x001fea0003800000 */
[----:B------:R-:W-:Y:S01]  /*7f80*/  BPT.TRAP 0x1 ;  /* 0x000000040000795c */ /* 0x000fe20000300000 */
.L_x_184:
[----:B------:R-:W-:-:S13]  /*7f90*/  ISETP.NE.AND P0, PT, R32, RZ, PT ;  /* 0x000000ff2000720c */ /* 0x000fda0003f05270 */
[----:B------:R-:W-:Y:S05]  /*7fa0*/  @P0 BRA `(.L_x_185) ;  /* 0x0000000000040947 */ /* 0x000fea0003800000 */
[----:B------:R-:W-:Y:S01]  /*7fb0*/  BPT.TRAP 0x1 ;  /* 0x000000040000795c */ /* 0x000fe20000300000 */
.L_x_185:
[----:B------:R-:W-:Y:S01]  /*7fc0*/  IMAD R5, R4, 0x4000, R19 ;  /* 0x0000400004057824 */ /* 0x000fe200078e0213 */
[----:B------:R-:W-:Y:S01]  /*7fd0*/  R2UR UR17, R8 ;  /* 0x00000000081172ca */ /* 0x000fe200000e0000 */
[----:B------:R-:W-:Y:S01]  /*7fe0*/  VIADD R0, R0, 0xffffffff ;  /* 0xffffffff00007836 */ /* 0x000fe20000000000 */
[----:B------:R-:W-:Y:S01]  /*7ff0*/  R2UR UR19, R7 ;  /* 0x00000000071372ca */ /* 0x000fe200000e0000 */
[----:B------:R-:W-:Y:S01]  /*8000*/  UIADD3 UR4, UP0, UR36, 0xf0, URZ ;  /* 0x000000f024047890 */ /* 0x000fe2000ff1e03f */
[----:B------:R-:W-:Y:S01]  /*8010*/  R2UR UR8, R5 ;  /* 0x00000000050872ca */ /* 0x000fe200000e0000 */
[----:B------:R-:W-:Y:S01]  /*8020*/  UIADD3 UR14, UP1, UR36, 0x1f0, URZ ;  /* 0x000001f0240e7890 */ /* 0x000fe2000ff3e03f */
[----:B------:R-:W-:Y:S01]  /*8030*/  R2UR UR20, R28 ;  /* 0x000000001c1472ca */ /* 0x000fe200000e0000 */
[----:B------:R-:W-:Y:S01]  /*8040*/  UIADD3.X UR5, URZ, UR37, URZ, UP0, !UPT ;  /* 0x000000253f057290 */ /* 0x000fe200087fe43f */
[----:B------:R-:W-:Y:S01]  /*8050*/  R2UR UR18, R30 ;  /* 0x000000001e1272ca */ /* 0x000fe200000e0000 */
[----:B------:R-:W-:Y:S01]  /*8060*/  VIADD R4, R4, 0x1 ;  /* 0x0000000104047836 */ /* 0x000fe20000000000 */
[----:B------:R-:W-:Y:S01]  /*8070*/  R2UR UR11, R29 ;  /* 0x000000001d0b72ca */ /* 0x000fe200000e0000 */
[----:B------:R-:W-:Y:S01]  /*8080*/  UIADD3.X UR15, URZ, UR37, URZ, UP1, !UPT ;  /* 0x000000253f0f7290 */ /* 0x000fe20008ffe43f */
[----:B------:R-:W-:Y:S01]  /*8090*/  ISETP.GT.AND P1, PT, R0, 0x1, PT ;  /* 0x000000010000780c */ /* 0x000fe20003f24270 */
[----:B------:R-:W-:Y:S01]  /*80a0*/  UMOV UR6, 0x0 ;  /* 0x0000000000067882 */ /* 0x000fe20000000000 */
[----:B------:R-:W-:Y:S01]  /*80b0*/  ISETP.NE.AND P0, PT, R4, 0x7, PT ;  /* 0x000000070400780c */ /* 0x000fe20003f05270 */
[----:B------:R-:W-:Y:S01]  /*80c0*/  UMOV UR7, 0x10000000 ;  /* 0x1000000000077882 */ /* 0x000fe20000000000 */
[----:B------:R-:W-:Y:S01]  /*80d0*/  UMOV UR9, UR17 ;  /* 0x0000001100097c82 */ /* 0x000fe20008000000 */
[----:B------:R-:W-:Y:S01]  /*80e0*/  UIADD3 UR16, UR8, 0x800, URZ ;  /* 0x0000080008107890 */ /* 0x000fe2000fffe03f */
[----:B------:R-:W-:Y:S01]  /*80f0*/  SEL R6, RZ, 0x1, P0 ;  /* 0x00000001ff067807 */ /* 0x000fe20000000000 */
[----:B------:R-:W-:Y:S01]  /*8100*/  UIADD3 UR8, UR8, 0x1c800, URZ ;  /* 0x0001c80008087890 */ /* 0x000fe2000fffe03f */
[----:B------:R-:W-:Y:S01]  /*8110*/  VIADD R7, R7, 0x80 ;  /* 0x0000008007077836 */ /* 0x000fe20000000000 */
[----:B------:R-:W-:Y:S01]  /*8120*/  UMOV UR10, UR19 ;  /* 0x00000013000a7c82 */ /* 0x000fe20008000000 */
[----:B------:R-:W-:Y:S01]  /*8130*/  UMOV UR12, UR20 ;  /* 0x00000014000c7c82 */ /* 0x000fe20008000000 */
[----:B------:R-:W-:-:S02]  /*8140*/  LOP3.LUT R3, R3, R6, RZ, 0x3c, !PT ;  /* 0x0000000603037212 */ /* 0x000fc400078e3cff */
[----:B------:R-:W-:Y:S01]  /*8150*/  SEL R4, R4, RZ, P0 ;  /* 0x000000ff04047207 */ /* 0x000fe20000000000 */
[----:B------:R0:W-:Y:S02]  /*8160*/  UTMALDG.3D [UR16], [UR4], desc[UR6] ;  /* 0x00000610040075b4 */ /* 0x0001e40008011000 */
[----:B------:R0:W-:Y:S02]  /*8170*/  UTMALDG.3D [UR8], [UR14], desc[UR6] ;  /* 0x000006080e0075b4 */ /* 0x0001e40008011000 */
[----:B0-----:R-:W-:Y:S05]  /*8180*/  @P1 BRA `(.L_x_186) ;  /* 0xfffffffc00501947 */ /* 0x001fea000383ffff */
.L_x_180:
[----:B------:R-:W-:Y:S05]  /*8190*/  BSYNC B6 ;  /* 0x0000000000067941 */ /* 0x000fea0003800000 */
.L_x_179:
[----:B------:R-:W-:Y:S01]  /*81a0*/  LOP3.LUT P2, RZ, R23, 0xff, RZ, 0xc0, !PT ;  /* 0x000000ff17ff7812 */ /* 0x000fe2000784c0ff */
[C---:B------:R-:W-:Y:S01]  /*81b0*/  IMAD.IADD R0, R24.reuse, 0x1, R27 ;  /* 0x0000000118007824 */ /* 0x040fe200078e021b */
[----:B------:R-:W-:Y:S01]  /*81c0*/  ULDC.64 UR4, c[0x0][0x650] ;  /* 0x0001940000047ab9 */ /* 0x000fe20000000a00 */
[----:B------:R-:W-:Y:S01]  /*81d0*/  ISETP.GE.U32.AND P1, PT, R24, 0x7, PT ;  /* 0x000000071800780c */ /* 0x000fe20003f26070 */
[----:B------:R-:W-:Y:S01]  /*81e0*/  BSSY B0, `(.L_x_187) ;  /* 0x000006c000007945 */ /* 0x000fe20003800000 */
[C---:B------:R-:W-:Y:S01]  /*81f0*/  IMAD.WIDE.U32 R4, R0.reuse, 0x24924925, RZ ;  /* 0x2492492500047825 */ /* 0x040fe200078e00ff */
[C---:B------:R-:W-:Y:S02]  /*8200*/  ISETP.GT.U32.AND P0, PT, R0.reuse, 0x6, PT ;  /* 0x000000060000780c */ /* 0x040fe40003f04070 */
[----:B------:R-:W-:Y:S01]  /*8210*/  PRMT R23, RZ, 0x7610, R23 ;  /* 0x00007610ff177816 */ /* 0x000fe20000000017 */
[----:B------:R-:W-:Y:S01]  /*8220*/  IMAD.IADD R4, R0, 0x1, -R5 ;  /* 0x0000000100047824 */ /* 0x000fe200078e0a05 */
[----:B------:R-:W-:Y:S01]  /*8230*/  ISETP.LT.U32.AND P0, PT, R24, 0x7, P0 ;  /* 0x000000071800780c */ /* 0x000fe20000701070 */
[----:B------:R-:W-:-:S02]  /*8240*/  IMAD.MOV.U32 R30, RZ, RZ, -0x1 ;  /* 0xffffffffff1e7424 */ /* 0x000fc400078e00ff */
[----:B------:R-:W0:Y:S01]  /*8250*/  @P2 S2R R6, SR_CgaCtaId ;  /* 0x0000000000062919 */ /* 0x000e220000008800 */
[----:B------:R-:W-:Y:S01]  /*8260*/  @P2 MOV R3, 0x400 ;  /* 0x0000040000032802 */ /* 0x000fe20000000f00 */
[----:B------:R-:W-:Y:S01]  /*8270*/  IMAD.MOV.U32 R29, RZ, RZ, -0x1 ;  /* 0xffffffffff1d7424 */ /* 0x000fe200078e00ff */
[----:B------:R-:W-:Y:S01]  /*8280*/  LEA.HI R4, R4, R5, RZ, 0x1f ;  /* 0x0000000504047211 */ /* 0x000fe200078ff8ff */
[----:B------:R-:W-:-:S03]  /*8290*/  IMAD.MOV.U32 R28, RZ, RZ, -0x1 ;  /* 0xffffffffff1c7424 */ /* 0x000fc600078e00ff */
[----:B------:R-:W-:Y:S02]  /*82a0*/  SHF.R.U32.HI R27, RZ, 0x2, R4 ;  /* 0x00000002ff1b7819 */ /* 0x000fe40000011604 */
[----:B0-----:R-:W-:Y:S02]  /*82b0*/  @P2 LEA R6, R6, R3, 0x18 ;  /* 0x0000000306062211 */ /* 0x001fe400078ec0ff */
[----:B------:R-:W-:Y:S02]  /*82c0*/  SEL R3, RZ, 0x1, !P0 ;  /* 0x00000001ff037807 */ /* 0x000fe40004000000 */
[----:B------:R-:W-:Y:S01]  /*82d0*/  IADD3 R16, P0, R16, UR38, RZ ;  /* 0x0000002610107c10 */ /* 0x000fe2000ff1e0ff */
[----:B------:R0:W-:Y:S01]  /*82e0*/  @P2 SYNCS.ARRIVE.TRANS64.A1T0 RZ, [R6+URZ+0x88], RZ ;  /* 0x000088ff06ff29a7 */ /* 0x0001e2000810003f */
[----:B------:R-:W-:Y:S02]  /*82f0*/  LOP3.LUT R26, R26, R3, RZ, 0x3c, !PT ;  /* 0x000000031a1a7212 */ /* 0x000fe400078e3cff */
[----:B------:R-:W-:-:S02]  /*8300*/  IADD3.X R17, R17, UR42, RZ, P0, !PT ;  /* 0x0000002a11117c10 */ /* 0x000fc400087fe4ff */
[----:B------:R-:W-:Y:S02]  /*8310*/  ISETP.GE.U32.AND P0, PT, R16, UR4, PT ;  /* 0x0000000410007c0c */ /* 0x000fe4000bf06070 */
[----:B------:R-:W-:Y:S01]  /*8320*/  @P1 LOP3.LUT R26, R26, 0x1, R27, 0x78, !PT ;  /* 0x000000011a1a1812 */ /* 0x000fe200078e781b */
[--C-:B------:R-:W-:Y:S01]  /*8330*/  IMAD R27, R27, -0x7, R0.reuse ;  /* 0xfffffff91b1b7824 */ /* 0x100fe200078e0200 */
[----:B------:R-:W-:Y:S02]  /*8340*/  ISETP.GE.U32.AND.EX P0, PT, R17, UR5, PT, P0 ;  /* 0x0000000511007c0c */ /* 0x000fe4000bf06100 */
[----:B------:R-:W-:-:S11]  /*8350*/  PRMT R0, RZ, 0x7610, R0 ;  /* 0x00007610ff007816 */ /* 0x000fd60000000000 */
[----:B0-----:R-:W-:Y:S05]  /*8360*/  @P0 BRA `(.L_x_188) ;  /* 0x00000004004c0947 */ /* 0x001fea0003800000 */
[----:B------:R-:W-:Y:S01]  /*8370*/  ULDC.64 UR4, c[0x0][0x628] ;  /* 0x00018a0000047ab9 */ /* 0x000fe20000000a00 */
[----:B------:R-:W0:Y:S01]  /*8380*/  S2R R10, SR_CTAID.X ;  /* 0x00000000000a7919 */ /* 0x000e220000002500 */
[----:B------:R-:W-:Y:S01]  /*8390*/  ISETP.NE.U32.AND P0, PT, RZ, UR4, PT ;  /* 0x00000004ff007c0c */ /* 0x000fe2000bf05070 */
[----:B------:R-:W-:Y:S01]  /*83a0*/  ULDC UR7, c[0x0][0x630] ;  /* 0x00018c0000077ab9 */ /* 0x000fe20000000800 */
[----:B------:R-:W-:Y:S01]  /*83b0*/  IMAD.MOV.U32 R4, RZ, RZ, R16 ;  /* 0x000000ffff047224 */ /* 0x000fe200078e0010 */
[----:B------:R-:W1:Y:S01]  /*83c0*/  S2R R0, SR_CTAID.Y ;  /* 0x0000000000007919 */ /* 0x000e620000002600 */
[----:B------:R-:W-:Y:S01]  /*83d0*/  ISETP.NE.AND.EX P0, PT, RZ, UR5, PT, P0 ;  /* 0x00000005ff007c0c */ /* 0x000fe2000bf05300 */
[----:B------:R-:W-:-:S12]  /*83e0*/  IMAD.MOV.U32 R5, RZ, RZ, R17 ;  /* 0x000000ffff057224 */ /* 0x000fd800078e0011 */
[----:B------:R-:W-:Y:S05]  /*83f0*/  @!P0 BRA `(.L_x_189) ;  /* 0x0000000000288947 */ /* 0x000fea0003800000 */
[----:B------:R-:W-:Y:S02]  /*8400*/  ULDC UR6, c[0x0][0x634] ;  /* 0x00018d0000067ab9 */ /* 0x000fe40000000800 */
[----:B------:R-:W-:-:S05]  /*8410*/  IADD3 R9, P0, R16, UR6, RZ ;  /* 0x0000000610097c10 */ /* 0x000fca000ff1e0ff */
[----:B------:R-:W-:-:S04]  /*8420*/  IMAD.X R3, RZ, RZ, R17, P0 ;  /* 0x000000ffff037224 */ /* 0x000fc800000e0611 */
[----:B------:R-:W-:-:S04]  /*8430*/  IMAD.WIDE.U32 R6, R3, UR4, RZ ;  /* 0x0000000403067c25 */ /* 0x000fc8000f8e00ff */
[----:B------:R-:W-:-:S04]  /*8440*/  IMAD.WIDE.U32 R6, P0, R9, UR5, R6 ;  /* 0x0000000509067c25 */ /* 0x000fc8000f800006 */
[----:B------:R-:W-:-:S04]  /*8450*/  IMAD.WIDE.U32 R8, R9, UR4, RZ ;  /* 0x0000000409087c25 */ /* 0x000fc8000f8e00ff */
[----:B------:R-:W-:Y:S01]  /*8460*/  IMAD.X R5, RZ, RZ, RZ, P0 ;  /* 0x000000ffff057224 */ /* 0x000fe200000e06ff */
[----:B------:R-:W-:Y:S01]  /*8470*/  IADD3 RZ, P0, R9, R6, RZ ;  /* 0x0000000609ff7210 */ /* 0x000fe20007f1e0ff */
[----:B------:R-:W-:-:S04]  /*8480*/  IMAD.MOV.U32 R4, RZ, RZ, R7 ;  /* 0x000000ffff047224 */ /* 0x000fc800078e0007 */
[----:B------:R-:W-:-:S08]  /*8490*/  IMAD.WIDE.U32.X R4, R3, UR5, R4, P0 ;  /* 0x0000000503047c25 */ /* 0x000fd000080e0404 */
.L_x_189:
[--C-:B------:R-:W-:Y:S01]  /*84a0*/  SHF.R.U64 R28, R4, UR7, R5.reuse ;  /* 0x00000007041c7c19 */ /* 0x100fe20008001205 */
[----:B------:R-:W-:Y:S01]  /*84b0*/  ULDC.64 UR4, c[0x0][0x620] ;  /* 0x0001880000047ab9 */ /* 0x000fe20000000a00 */
[----:B------:R-:W-:Y:S01]  /*84c0*/  SHF.R.U32.HI R3, RZ, UR7, R5 ;  /* 0x00000007ff037c19 */ /* 0x000fe20008011605 */
[----:B------:R-:W2:Y:S01]  /*84d0*/  LDC R15, c[0x0][0x144] ;  /* 0x00005100ff0f7b82 */ /* 0x000ea20000000800 */
[----:B------:R-:W-:Y:S01]  /*84e0*/  IADD3 R6, P0, RZ, -R28, RZ ;  /* 0x8000001cff067210 */ /* 0x000fe20007f1e0ff */
[----:B------:R-:W-:Y:S01]  /*84f0*/  ULDC.64 UR8, c[0x0][0x640] ;  /* 0x0001900000087ab9 */ /* 0x000fe20000000a00 */
[----:B0-----:R-:W-:Y:S01]  /*8500*/  I2FP.F32.U32 R7, R10 ;  /* 0x0000000a00077245 */ /* 0x001fe20000201000 */
[----:B------:R-:W-:Y:S02]  /*8510*/  ULDC UR6, c[0x0][0x608] ;  /* 0x0001820000067ab9 */ /* 0x000fe40000000800 */
[----:B------:R-:W-:Y:S01]  /*8520*/  IMAD.X R3, RZ, RZ, ~R3, P0 ;  /* 0x000000ffff037224 */ /* 0x000fe200000e0e03 */
[----:B------:R-:W-:Y:S01]  /*8530*/  ISETP.NE.U32.AND P0, PT, RZ, UR8, PT ;  /* 0x00000008ff007c0c */ /* 0x000fe2000bf05070 */
[----:B------:R-:W-:Y:S01]  /*8540*/  IMAD.WIDE.U32 R4, R6, UR4, R16 ;  /* 0x0000000406047c25 */ /* 0x000fe2000f8e0010 */
[----:B------:R-:W0:Y:S02]  /*8550*/  LDC R9, c[0x0][0x148] ;  /* 0x00005200ff097b82 */ /* 0x000e240000000800 */
[----:B------:R-:W-:Y:S01]  /*8560*/  ISETP.NE.AND.EX P0, PT, RZ, UR9, PT, P0 ;  /* 0x00000009ff007c0c */ /* 0x000fe2000bf05300 */
[----:B------:R-:W-:Y:S01]  /*8570*/  IMAD R3, R3, UR4, RZ ;  /* 0x0000000403037c24 */ /* 0x000fe2000f8e02ff */
[----:B------:R-:W-:-:S02]  /*8580*/  ULDC UR4, c[0x0][0x150] ;  /* 0x0000540000047ab9 */ /* 0x000fc40000000800 */
[----:B------:R-:W-:Y:S01]  /*8590*/  FMUL R7, R7, UR4 ;  /* 0x0000000407077c20 */ /* 0x000fe20008400000 */
[----:B------:R-:W-:Y:S01]  /*85a0*/  IMAD R3, R6, UR5, R3 ;  /* 0x0000000506037c24 */ /* 0x000fe2000f8e0203 */
[----:B------:R-:W-:Y:S01]  /*85b0*/  ULDC UR4, c[0x0][0x618] ;  /* 0x0001860000047ab9 */ /* 0x000fe20000000800 */
[----:B------:R-:W-:Y:S02]  /*85c0*/  ULDC UR5, c[0x0][0x154] ;  /* 0x0000550000057ab9 */ /* 0x000fe40000000800 */
[----:B------:R-:W-:Y:S01]  /*85d0*/  IMAD.IADD R5, R5, 0x1, R3 ;  /* 0x0000000105057824 */ /* 0x000fe200078e0203 */
[----:B------:R-:W3:Y:S04]  /*85e0*/  F2I.U32.TRUNC.NTZ R7, R7 ;  /* 0x0000000700077305 */ /* 0x000ee8000020f000 */
[----:B------:R-:W-:-:S02]  /*85f0*/  SHF.R.U64 R3, R4, UR4, R5 ;  /* 0x0000000404037c19 */ /* 0x000fc40008001205 */
[----:B-1----:R-:W-:-:S05]  /*8600*/  I2FP.F32.U32 R4, R0 ;  /* 0x0000000000047245 */ /* 0x002fca0000201000 */
[----:B------:R-:W-:Y:S01]  /*8610*/  FMUL R12, R4, UR5 ;  /* 0x00000005040c7c20 */ /* 0x000fe20008400000 */
[----:B------:R-:W-:Y:S01]  /*8620*/  SHF.R.U32.HI R4, RZ, UR4, R5 ;  /* 0x00000004ff047c19 */ /* 0x000fe20008011605 */
[----:B------:R-:W-:Y:S01]  /*8630*/  ULDC UR4, c[0x0][0x658] ;  /* 0x0001960000047ab9 */ /* 0x000fe20000000800 */
[----:B---3--:R-:W-:Y:S02]  /*8640*/  IMAD.MOV R7, RZ, RZ, -R7 ;  /* 0x000000ffff077224 */ /* 0x008fe400078e0a07 */
[--C-:B------:R-:W-:Y:S01]  /*8650*/  SHF.R.U64 R11, R3, UR6, R4.reuse ;  /* 0x00000006030b7c19 */ /* 0x100fe20008001204 */
[----:B------:R-:W1:Y:S01]  /*8660*/  F2I.U32.TRUNC.NTZ R12, R12 ;  /* 0x0000000c000c7305 */ /* 0x000e62000020f000 */
[----:B------:R-:W-:Y:S01]  /*8670*/  SHF.R.U32.HI R4, RZ, UR6, R4 ;  /* 0x00000006ff047c19 */ /* 0x000fe20008011604 */
[----:B--2---:R-:W-:-:S03]  /*8680*/  IMAD R10, R15, R7, R10 ;  /* 0x000000070f0a7224 */ /* 0x004fc600078e020a */
[--C-:B------:R-:W-:Y:S02]  /*8690*/  SHF.R.U64 R8, R11, UR4, R4.reuse ;  /* 0x000000040b087c19 */ /* 0x100fe40008001204 */
[----:B------:R-:W-:-:S03]  /*86a0*/  SHF.R.U32.HI R13, RZ, UR4, R4 ;  /* 0x00000004ff0d7c19 */ /* 0x000fc60008011604 */
[----:B------:R-:W-:Y:S02]  /*86b0*/  IMAD.MOV.U32 R4, RZ, RZ, R8 ;  /* 0x000000ffff047224 */ /* 0x000fe400078e0008 */
[----:B------:R-:W-:Y:S01]  /*86c0*/  IMAD.MOV.U32 R5, RZ, RZ, R13 ;  /* 0x000000ffff057224 */ /* 0x000fe200078e000d */
[----:B01----:R-:W-:Y:S06]  /*86d0*/  @!P0 BRA `(.L_x_190) ;  /* 0x0000000000288947 */ /* 0x003fec0003800000 */
[----:B------:R-:W-:Y:S02]  /*86e0*/  ULDC UR4, c[0x0][0x64c] ;  /* 0x0001930000047ab9 */ /* 0x000fe40000000800 */
[----:B------:R-:W-:-:S05]  /*86f0*/  IADD3 R5, P0, R8, UR4, RZ ;  /* 0x0000000408057c10 */ /* 0x000fca000ff1e0ff */
[----:B------:R-:W-:-:S04]  /*8700*/  IMAD.X R13, RZ, RZ, R13, P0 ;  /* 0x000000ffff0d7224 */ /* 0x000fc800000e060d */
[----:B------:R-:W-:-:S04]  /*8710*/  IMAD.WIDE.U32 R6, R13, UR8, RZ ;  /* 0x000000080d067c25 */ /* 0x000fc8000f8e00ff */
[----:B------:R-:W-:-:S04]  /*8720*/  IMAD.WIDE.U32 R6, P0, R5, UR9, R6 ;  /* 0x0000000905067c25 */ /* 0x000fc8000f800006 */
[----:B------:R-:W-:-:S04]  /*8730*/  IMAD.WIDE.U32 R4, R5, UR8, RZ ;  /* 0x0000000805047c25 */ /* 0x000fc8000f8e00ff */
[----:B------:R-:W-:Y:S01]  /*8740*/  IMAD.MOV.U32 R4, RZ, RZ, R7 ;  /* 0x000000ffff047224 */ /* 0x000fe200078e0007 */
[----:B------:R-:W-:Y:S01]  /*8750*/  IADD3 RZ, P1, R5, R6, RZ ;  /* 0x0000000605ff7210 */ /* 0x000fe20007f3e0ff */
[----:B------:R-:W-:-:S04]  /*8760*/  IMAD.X R5, RZ, RZ, RZ, P0 ;  /* 0x000000ffff057224 */ /* 0x000fc800000e06ff */
[----:B------:R-:W-:-:S08]  /*8770*/  IMAD.WIDE.U32.X R4, R13, UR9, R4, P1 ;  /* 0x000000090d047c25 */ /* 0x000fd000088e0404 */
.L_x_190:
[----:B------:R-:W-:Y:S01]  /*8780*/  ISETP.NE.AND P0, PT, R2, 0x1, PT ;  /* 0x000000010200780c */ /* 0x000fe20003f05270 */
[----:B------:R-:W-:Y:S01]  /*8790*/  ULDC UR4, c[0x0][0x648] ;  /* 0x0001920000047ab9 */ /* 0x000fe20000000800 */
[----:B------:R-:W-:Y:S01]  /*87a0*/  LOP3.LUT R11, R11, UR43, RZ, 0xc0, !PT ;  /* 0x0000002b0b0b7c12 */ /* 0x000fe2000f8ec0ff */
[----:B------:R-:W-:Y:S01]  /*87b0*/  IMAD.MOV R12, RZ, RZ, -R12 ;  /* 0x000000ffff0c7224 */ /* 0x000fe200078e0a0c */
[----:B------:R-:W-:Y:S01]  /*87c0*/  SHF.R.U64 R4, R4, UR4, R5 ;  /* 0x0000000404047c19 */ /* 0x000fe20008001205 */
[----:B------:R-:W-:Y:S01]  /*87d0*/  ULDC UR4, c[0x0][0x638] ;  /* 0x00018e0000047ab9 */ /* 0x000fe20000000800 */
[----:B------:R-:W-:Y:S01]  /*87e0*/  LOP3.LUT R3, R3, UR40, RZ, 0xc0, !PT ;  /* 0x0000002803037c12 */ /* 0x000fe2000f8ec0ff */
[----:B------:R-:W-:Y:S02]  /*87f0*/  ULDC UR5, c[0x0][0x610] ;  /* 0x0001840000057ab9 */ /* 0x000fe40000000800 */
[----:B------:R-:W-:Y:S02]  /*8800*/  IMAD.MOV R5, RZ, RZ, -R4 ;  /* 0x000000ffff057224 */ /* 0x000fe400078e0a04 */
[----:B------:R-:W-:-:S02]  /*8810*/  IMAD R11, R4, UR41, R11 ;  /* 0x00000029040b7c24 */ /* 0x000fc4000f8e020b */
[----:B------:R-:W-:Y:S02]  /*8820*/  @P0 IMAD R10, R9, R12, R0 ;  /* 0x0000000c090a0224 */ /* 0x000fe400078e0200 */
[----:B------:R-:W-:Y:S01]  /*8830*/  IMAD R8, R5, UR4, R8 ;  /* 0x0000000405087c24 */ /* 0x000fe2000f8e0208 */
[----:B------:R-:W-:Y:S01]  /*8840*/  ULDC UR4, c[0x0][0x600] ;  /* 0x0001800000047ab9 */ /* 0x000fe20000000800 */
[----:B------:R-:W-:Y:S02]  /*8850*/  IMAD R10, R11, UR5, R10 ;  /* 0x000000050b0a7c24 */ /* 0x000fe4000f8e020a */
[----:B------:R-:W-:Y:S02]  /*8860*/  IMAD R3, R8, UR4, R3 ;  /* 0x0000000408037c24 */ /* 0x000fe4000f8e0203 */
[----:B------:R-:W-:-:S03]  /*8870*/  IMAD.MOV.U32 R0, RZ, RZ, 0x1 ;  /* 0x00000001ff007424 */ /* 0x000fc600078e00ff */
[----:B------:R-:W-:Y:S02]  /*8880*/  SEL R29, R3, R10, !P0 ;  /* 0x0000000a031d7207 */ /* 0x000fe40004000000 */
[----:B------:R-:W-:-:S07]  /*8890*/  SEL R30, R10, R3, !P0 ;  /* 0x000000030a1e7207 */ /* 0x000fce0004000000 */
.L_x_188:
[----:B------:R-:W-:Y:S05]  /*88a0*/  BSYNC B0 ;  /* 0x0000000000007941 */ /* 0x000fea0003800000 */
.L_x_187:
[----:B------:R-:W-:-:S13]  /*88b0*/  LOP3.LUT P0, RZ, R0, 0xff, RZ, 0xc0, !PT ;  /* 0x000000ff00ff7812 */ /* 0x000fda000780c0ff */
[----:B------:R-:W-:Y:S05]  /*88c0*/  @P0 BRA `(.L_x_191) ;  /* 0xfffffff000a40947 */ /* 0x000fea000383ffff */
[----:B------:R-:W-:Y:S05]  /*88d0*/  BSYNC B7 ;  /* 0x0000000000077941 */ /* 0x000fea0003800000 */
.L_x_177:
[----:B------:R-:W-:-:S03]  /*88e0*/  UMOV UR4, 0xffffffff ;  /* 0xffffffff00047882 */ /* 0x000fc60000000000 */
[----:B------:R-:W-:Y:S05]  /*88f0*/  BRA.DIV UR4, `(.L_x_192) ;  /* 0x0000000604b47947 */ /* 0x000fea000b800000 */
[----:B------:R-:W-:-:S13]  /*8900*/  ELECT P6, URZ, PT ;  /* 0x00000000003f782f */ /* 0x000fda00038c0000 */
.L_x_211:
[----:B------:R-:W-:Y:S04]  /*8910*/  BSSY B0, `(.L_x_193) ;  /* 0x0000046000007945 */ /* 0x000fe80003800000 */
[----:B------:R-:W-:Y:S05]  /*8920*/  @!P6 BRA `(.L_x_194) ;  /* 0x000000040010e947 */ /* 0x000fea0003800000 */
[----:B------:R-:W-:-:S04]  /*8930*/  LOP3.LUT R18, R18, 0x2, RZ, 0xfc, !PT ;  /* 0x0000000212127812 */ /* 0x000fc800078efcff */
[----:B------:R-:W-:-:S13]  /*8940*/  ISETP.NE.AND P0, PT, R18, 0x3, PT ;  /* 0x000000031200780c */ /* 0x000fda0003f05270 */
[----:B------:R-:W-:Y:S05]  /*8950*/  @!P0 BRA `(.L_x_195) ;  /* 0x0000000000048947 */ /* 0x000fea0003800000 */
[----:B------:R-:W-:Y:S01]  /*8960*/  BPT.TRAP 0x1 ;  /* 0x000000040000795c */ /* 0x000fe20000300000 */
.L_x_195:
[----:B------:R-:W0:Y:S01]  /*8970*/  S2R R3, SR_CgaCtaId ;  /* 0x0000000000037919 */ /* 0x000e220000008800 */
[----:B------:R-:W-:Y:S02]  /*8980*/  MOV R0, 0x400 ;  /* 0x0000040000007802 */ /* 0x000fe40000000f00 */
[----:B------:R-:W-:Y:S02]  /*8990*/  SHF.L.U32 R2, R26, 0x1f, RZ ;  /* 0x0000001f1a027819 */ /* 0x000fe400000006ff */
[----:B0-----:R-:W-:-:S05]  /*89a0*/  LEA R0, R3, R0, 0x18 ;  /* 0x0000000003007211 */ /* 0x001fca00078ec0ff */
[----:B------:R-:W-:-:S04]  /*89b0*/  VIADD R0, R0, 0x38 ;  /* 0x0000003800007836 */ /* 0x000fc80000000000 */
[C---:B------:R-:W-:Y:S02]  /*89c0*/  IMAD R5, R27.reuse, 0x8, R0 ;  /* 0x000000081b057824 */ /* 0x040fe400078e0200 */
[----:B------:R-:W-:Y:S02]  /*89d0*/  VIADD R27, R27, 0x1 ;  /* 0x000000011b1b7836 */ /* 0x000fe40000000000 */
[----:B------:R-:W0:Y:S03]  /*89e0*/  SYNCS.PHASECHK.TRANS64.TRYWAIT P0, [R5+URZ], R2 ;  /* 0x00000002050075a7 */ /* 0x000e26000800017f */
[----:B------:R-:W-:-:S04]  /*89f0*/  ISETP.NE.AND P1, PT, R27, 0x7, PT ;  /* 0x000000071b00780c */ /* 0x000fc80003f25270 */
[----:B------:R-:W-:Y:S02]  /*8a00*/  SEL R3, RZ, 0x1, P1 ;  /* 0x00000001ff037807 */ /* 0x000fe40000800000 */
[----:B------:R-:W-:Y:S02]  /*8a10*/  SEL R27, R27, RZ, P1 ;  /* 0x000000ff1b1b7207 */ /* 0x000fe40000800000 */
[----:B------:R-:W-:-:S03]  /*8a20*/  LOP3.LUT R26, R26, R3, RZ, 0x3c, !PT ;  /* 0x000000031a1a7212 */ /* 0x000fc600078e3cff */
[----:B------:R-:W-:Y:S01]  /*8a30*/  IMAD R7, R27, 0x8, R0 ;  /* 0x000000081b077824 */ /* 0x000fe200078e0200 */
[----:B------:R-:W-:Y:S01]  /*8a40*/  SHF.L.U32 R4, R26, 0x1f, RZ ;  /* 0x0000001f1a047819 */ /* 0x000fe200000006ff */
[----:B0-----:R-:W-:Y:S06]  /*8a50*/  @!P0 BRA `(.L_x_196) ;  /* 0x00000004007c8947 */ /* 0x001fec0003800000 */
.L_x_212:
[----:B------:R-:W1:Y:S01]  /*8a60*/  SYNCS.PHASECHK.TRANS64.TRYWAIT P0, [R7+URZ], R4 ;  /* 0x00000004070075a7 */ /* 0x000e62000800017f */
[----:B0-----:R-:W-:-:S05]  /*8a70*/  VIADD R2, R27, 0x1 ;  /* 0x000000011b027836 */ /* 0x001fca0000000000 */
[----:B------:R-:W-:-:S04]  /*8a80*/  ISETP.NE.AND P1, PT, R2, 0x7, PT ;  /* 0x000000070200780c */ /* 0x000fc80003f25270 */
[----:B------:R-:W-:Y:S02]  /*8a90*/  SEL R3, RZ, 0x1, P1 ;  /* 0x00000001ff037807 */ /* 0x000fe40000800000 */
[----:B------:R-:W-:Y:S02]  /*8aa0*/  SEL R9, R2, RZ, P1 ;  /* 0x000000ff02097207 */ /* 0x000fe40000800000 */
[----:B------:R-:W-:-:S03]  /*8ab0*/  LOP3.LUT R26, R26, R3, RZ, 0x3c, !PT ;  /* 0x000000031a1a7212 */ /* 0x000fc600078e3cff */
[----:B------:R-:W-:Y:S01]  /*8ac0*/  IMAD R6, R9, 0x8, R0 ;  /* 0x0000000809067824 */ /* 0x000fe200078e0200 */
[----:B------:R-:W-:Y:S01]  /*8ad0*/  SHF.L.U32 R5, R26, 0x1f, RZ ;  /* 0x0000001f1a057819 */ /* 0x000fe200000006ff */
[----:B-1----:R-:W-:Y:S06]  /*8ae0*/  @!P0 BRA `(.L_x_197) ;  /* 0x00000004006c8947 */ /* 0x002fec0003800000 */
.L_x_213:
[----:B------:R-:W1:Y:S01]  /*8af0*/  SYNCS.PHASECHK.TRANS64.TRYWAIT P0, [R6+URZ], R5 ;  /* 0x00000005060075a7 */ /* 0x000e62000800017f */
[----:B------:R-:W-:-:S05]  /*8b00*/  VIADD R2, R9, 0x1 ;  /* 0x0000000109027836 */ /* 0x000fca0000000000 */
[----:B------:R-:W-:-:S04]  /*8b10*/  ISETP.NE.AND P1, PT, R2, 0x7, PT ;  /* 0x000000070200780c */ /* 0x000fc80003f25270 */
[----:B------:R-:W-:Y:S02]  /*8b20*/  SEL R3, RZ, 0x1, P1 ;  /* 0x00000001ff037807 */ /* 0x000fe40000800000 */
[----:B0-----:R-:W-:Y:S02]  /*8b30*/  SEL R7, R2, RZ, P1 ;  /* 0x000000ff02077207 */ /* 0x001fe40000800000 */
[----:B------:R-:W-:-:S03]  /*8b40*/  LOP3.LUT R26, R26, R3, RZ, 0x3c, !PT ;  /* 0x000000031a1a7212 */ /* 0x000fc600078e3cff */
[----:B------:R-:W-:Y:S01]  /*8b50*/  IMAD R9, R7, 0x8, R0 ;  /* 0x0000000807097824 */ /* 0x000fe200078e0200 */
[----:B------:R-:W-:Y:S01]  /*8b60*/  SHF.L.U32 R4, R26, 0x1f, RZ ;  /* 0x0000001f1a047819 */ /* 0x000fe200000006ff */
[----:B-1----:R-:W-:Y:S06]  /*8b70*/  @!P0 BRA `(.L_x_198) ;  /* 0x00000004005c8947 */ /* 0x002fec0003800000 */
.L_x_214:
[----:B------:R-:W1:Y:S01]  /*8b80*/  SYNCS.PHASECHK.TRANS64.TRYWAIT P0, [R9+URZ], R4 ;  /* 0x00000004090075a7 */ /* 0x000e62000800017f */
[----:B------:R-:W-:-:S05]  /*8b90*/  VIADD R2, R7, 0x1 ;  /* 0x0000000107027836 */ /* 0x000fca0000000000 */
[----:B------:R-:W-:-:S04]  /*8ba0*/  ISETP.NE.AND P1, PT, R2, 0x7, PT ;  /* 0x000000070200780c */ /* 0x000fc80003f25270 */
[----:B------:R-:W-:Y:S02]  /*8bb0*/  SEL R3, RZ, 0x1, P1 ;  /* 0x00000001ff037807 */ /* 0x000fe40000800000 */
[----:B------:R-:W-:Y:S02]  /*8bc0*/  SEL R7, R2, RZ, P1 ;  /* 0x000000ff02077207 */ /* 0x000fe40000800000 */
[----:B------:R-:W-:-:S03]  /*8bd0*/  LOP3.LUT R26, R26, R3, RZ, 0x3c, !PT ;  /* 0x000000031a1a7212 */ /* 0x000fc600078e3cff */
[----:B------:R-:W-:Y:S01]  /*8be0*/  IMAD R8, R7, 0x8, R0 ;  /* 0x0000000807087824 */ /* 0x000fe200078e0200 */
[----:B0-----:R-:W-:Y:S01]  /*8bf0*/  SHF.L.U32 R5, R26, 0x1f, RZ ;  /* 0x0000001f1a057819 */ /* 0x001fe200000006ff */
[----:B-1----:R-:W-:Y:S06]  /*8c00*/  @!P0 BRA `(.L_x_199) ;  /* 0x00000004004c8947 */ /* 0x002fec0003800000 */
.L_x_215:
[----:B------:R-:W1:Y:S01]  /*8c10*/  SYNCS.PHASECHK.TRANS64.TRYWAIT P0, [R8+URZ], R5 ;  /* 0x00000005080075a7 */ /* 0x000e62000800017f */
[----:B------:R-:W-:-:S05]  /*8c20*/  VIADD R2, R7, 0x1 ;  /* 0x0000000107027836 */ /* 0x000fca0000000000 */
[----:B------:R-:W-:-:S04]  /*8c30*/  ISETP.NE.AND P1, PT, R2, 0x7, PT ;  /* 0x000000070200780c */ /* 0x000fc80003f25270 */
[----:B------:R-:W-:Y:S02]  /*8c40*/  SEL R3, RZ, 0x1, P1 ;  /* 0x00000001ff037807 */ /* 0x000fe40000800000 */
[----:B------:R-:W-:Y:S02]  /*8c50*/  SEL R7, R2, RZ, P1 ;  /* 0x000000ff02077207 */ /* 0x000fe40000800000 */
[----:B0-----:R-:W-:-:S03]  /*8c60*/  LOP3.LUT R9, R26, R3, RZ, 0x3c, !PT ;  /* 0x000000031a097212 */ /* 0x001fc600078e3cff */
[----:B------:R-:W-:Y:S01]  /*8c70*/  IMAD R11, R7, 0x8, R0 ;  /* 0x00000008070b7824 */ /* 0x000fe200078e0200 */
[----:B------:R-:W-:Y:S01]  /*8c80*/  SHF.L.U32 R6, R9, 0x1f, RZ ;  /* 0x0000001f09067819 */ /* 0x000fe200000006ff */
[----:B-1----:R-:W-:Y:S06]  /*8c90*/  @!P0 BRA `(.L_x_200) ;  /* 0x00000004003c8947 */ /* 0x002fec0003800000 */
.L_x_216:
[----:B------:R-:W1:Y:S01]  /*8ca0*/  SYNCS.PHASECHK.TRANS64.TRYWAIT P0, [R11+URZ], R6 ;  /* 0x000000060b0075a7 */ /* 0x000e62000800017f */
[----:B------:R-:W-:-:S05]  /*8cb0*/  VIADD R2, R7, 0x1 ;  /* 0x0000000107027836 */ /* 0x000fca0000000000 */
[----:B------:R-:W-:-:S04]  /*8cc0*/  ISETP.NE.AND P1, PT, R2, 0x7, PT ;  /* 0x000000070200780c */ /* 0x000fc80003f25270 */
[----:B------:R-:W-:Y:S02]  /*8cd0*/  SEL R4, RZ, 0x1, P1 ;  /* 0x00000001ff047807 */ /* 0x000fe40000800000 */
[----:B------:R-:W-:Y:S02]  /*8ce0*/  SEL R3, R2, RZ, P1 ;  /* 0x000000ff02037207 */ /* 0x000fe40000800000 */
[----:B------:R-:W-:Y:S01]  /*8cf0*/  LOP3.LUT R4, R9, R4, RZ, 0x3c, !PT ;  /* 0x0000000409047212 */ /* 0x000fe200078e3cff */
[----:B-1----:R-:W-:Y:S06]  /*8d00*/  @!P0 BRA `(.L_x_201) ;  /* 0x0000000400348947 */ /* 0x002fec0003800000 */
.L_x_217:
[----:B------:R-:W-:Y:S01]  /*8d10*/  IMAD R3, R3, 0x8, R0 ;  /* 0x0000000803037824 */ /* 0x000fe200078e0200 */
[----:B------:R-:W-:-:S07]  /*8d20*/  SHF.L.U32 R0, R4, 0x1f, RZ ;  /* 0x0000001f04007819 */ /* 0x000fce00000006ff */
.L_x_202:
[----:B--2---:R2:W3:Y:S02]  /*8d30*/  SYNCS.PHASECHK.TRANS64.TRYWAIT P0, [R3+URZ], R0 ;  /* 0x00000000030075a7 */ /* 0x0044e4000800017f */
[----:B---3--:R-:W-:Y:S05]  /*8d40*/  @!P0 NANOSLEEP.SYNCS 0x989680 ;  /* 0x009896800000895d */ /* 0x008fea0003900000 */
[----:B------:R-:W3:Y:S02]  /*8d50*/  @!P0 SYNCS.PHASECHK.TRANS64 P0, [R3+URZ], R0 ;  /* 0x00000000030085a7 */ /* 0x000ee4000800007f */
[----:B---3--:R-:W-:Y:S05]  /*8d60*/  @!P0 BRA `(.L_x_202) ;  /* 0xfffffffc00f08947 */ /* 0x008fea000383ffff */
.L_x_194:
[----:B------:R-:W-:Y:S05]  /*8d70*/  BSYNC B0 ;  /* 0x0000000000007941 */ /* 0x000fea0003800000 */
.L_x_193:
[----:B------:R-:W-:Y:S05]  /*8d80*/  EXIT ;  /* 0x000000000000794d */ /* 0x000fea0003800000 */
.L_x_16:
[----:B------:R-:W-:Y:S02]  /*8d90*/  IMAD.MOV.U32 R13, RZ, RZ, R19 ;  /* 0x000000ffff0d7224 */ /* 0x000fe400078e0013 */
[----:B------:R-:W-:Y:S02]  /*8da0*/  IMAD.MOV.U32 R12, RZ, RZ, RZ ;  /* 0x000000ffff0c7224 */ /* 0x000fe400078e00ff */
[----:B------:R-:W-:Y:S02]  /*8db0*/  IMAD.MOV.U32 R11, RZ, RZ, 0x1f ;  /* 0x0000001fff0b7424 */ /* 0x000fe400078e00ff */
[----:B------:R-:W-:-:S07]  /*8dc0*/  IMAD.MOV.U32 R15, RZ, RZ, -0x1 ;  /* 0xffffffffff0f7424 */ /* 0x000fce00078e00ff */
[----:B-----5:R-:W-:Y:S05]  /*8dd0*/  WARPSYNC.COLLECTIVE R15, `(.L_x_203) ;  /* 0x000000000f087348 */ /* 0x020fea0003c00000 */
[----:B------:R0:W1:Y:S02]  /*8de0*/  SHFL.IDX P6, R14, R13, R12, R11 ;  /* 0x0000000c0d0e7389 */ /* 0x00006400000c000b */
[----:B01---5:R-:W-:Y:S01]  /*8df0*/  ENDCOLLECTIVE ;  /* 0x000000000000791b */ /* 0x023fe20003800000 */
.L_x_203:
[----:B------:R-:W-:Y:S05]  /*8e00*/  BRA `(.L_x_204) ;  /* 0xffffff8800207947 */ /* 0x000fea000383ffff */
.L_x_20:
[----:B-1----:R1:W2:Y:S02]  /*8e10*/  SYNCS.PHASECHK.TRANS64.TRYWAIT P1, [R5+URZ], R0 ;  /* 0x00000000050075a7 */ /* 0x0022a4000802017f */
[----:B--2---:R-:W-:Y:S05]  /*8e20*/  @!P1 NANOSLEEP.SYNCS 0x989680 ;  /* 0x009896800000995d */ /* 0x004fea0003900000 */
[----:B------:R-:W2:Y:S02]  /*8e30*/  @!P1 SYNCS.PHASECHK.TRANS64 P1, [R5+URZ], R0 ;  /* 0x00000000050095a7 */ /* 0x000ea4000802007f */
[----:B--2---:R-:W-:Y:S05]  /*8e40*/  @!P1 BRA `(.L_x_20) ;  /* 0xfffffffc00f09947 */ /* 0x004fea000383ffff */
[----:B------:R-:W-:Y:S05]  /*8e50*/  BRA `(.L_x_19) ;  /* 0xffffff88004c7947 */ /* 0x000fea000383ffff */
.L_x_25:
[----:B0-----:R0:W1:Y:S02]  /*8e60*/  SYNCS.PHASECHK.TRANS64.TRYWAIT P1, [R4+URZ], R111 ;  /* 0x0000006f040075a7 */ /* 0x001064000802017f */
[----:B-1----:R-:W-:Y:S05]  /*8e70*/  @!P1 NANOSLEEP.SYNCS 0x989680 ;  /* 0x009896800000995d */ /* 0x002fea0003900000 */
[----:B------:R-:W1:Y:S02]  /*8e80*/  @!P1 SYNCS.PHASECHK.TRANS64 P1, [R4+URZ], R111 ;  /* 0x0000006f040095a7 */ /* 0x000e64000802007f */
[----:B-1----:R-:W-:Y:S05]  /*8e90*/  @!P1 BRA `(.L_x_25) ;  /* 0xfffffffc00f09947 */ /* 0x002fea000383ffff */
[----:B------:R-:W-:Y:S05]  /*8ea0*/  BRA `(.L_x_24) ;  /* 0xffffff9000d47947 */ /* 0x000fea000383ffff */
.L_x_33:
[----:B0-----:R0:W1:Y:S02]  /*8eb0*/  SYNCS.PHASECHK.TRANS64.TRYWAIT P1, [R14+URZ], R117 ;  /* 0x000000750e0075a7 */ /* 0x001064000802017f */
[----:B-1----:R-:W-:Y:S05]  /*8ec0*/  @!P1 NANOSLEEP.SYNCS 0x989680 ;  /* 0x009896800000995d */ /* 0x002fea0003900000 */
[----:B------:R-:W1:Y:S02]  /*8ed0*/  @!P1 SYNCS.PHASECHK.TRANS64 P1, [R14+URZ], R117 ;  /* 0x000000750e0095a7 */ /* 0x000e64000802007f */
[----:B-1----:R-:W-:Y:S05]  /*8ee0*/  @!P1 BRA `(.L_x_33) ;  /* 0xfffffffc00f09947 */ /* 0x002fea000383ffff */
[----:B------:R-:W-:Y:S05]  /*8ef0*/  BRA `(.L_x_32) ;  /* 0xffffff9c00947947 */ /* 0x000fea000383ffff */
.L_x_178:
[----:B------:R-:W-:Y:S01]  /*8f00*/  BSSY B0, `(.L_x_205) ;  /* 0x0000006000007945 */ /* 0x000fe20003800000 */
[----:B------:R-:W-:-:S07]  /*8f10*/  IMAD.MOV.U32 R15, RZ, RZ, -0x1 ;  /* 0xffffffffff0f7424 */ /* 0x000fce00078e00ff */
[----:B------:R-:W-:Y:S05]  /*8f20*/  WARPSYNC.COLLECTIVE R15, `(.L_x_206) ;  /* 0x000000000f0c7348 */ /* 0x000fea0003c00000 */
[----:B------:R-:W-:Y:S02]  /*8f30*/  ELECT P6, UR62, PT ;  /* 0x00000000003e782f */ /* 0x000fe400038c0000 */
[----:B------:R-:W-:Y:S01]  /*8f40*/  MOV R14, UR62 ;  /* 0x0000003e000e7c02 */ /* 0x000fe20008000f00 */
[----:B------:R-:W-:Y:S10]  /*8f50*/  ENDCOLLECTIVE ;  /* 0x000000000000791b */ /* 0x000ff40003800000 */
.L_x_206:
[----:B------:R-:W-:Y:S05]  /*8f60*/  BSYNC B0 ;  /* 0x0000000000007941 */ /* 0x000fea0003800000 */
.L_x_205:
[----:B------:R-:W-:Y:S05]  /*8f70*/  BRA `(.L_x_207) ;  /* 0xffffffec00047947 */ /* 0x000fea000383ffff */
.L_x_183:
[----:B0-----:R0:W2:Y:S02]  /*8f80*/  SYNCS.PHASECHK.TRANS64.TRYWAIT P0, [R8+URZ+0x38], R5 ;  /* 0x00003805080075a7 */ /* 0x0010a4000800017f */
[----:B--2---:R-:W-:Y:S05]  /*8f90*/  @!P0 NANOSLEEP.SYNCS 0x989680 ;  /* 0x009896800000895d */ /* 0x004fea0003900000 */
[----:B------:R-:W2:Y:S02]  /*8fa0*/  @!P0 SYNCS.PHASECHK.TRANS64 P0, [R8+URZ+0x38], R5 ;  /* 0x00003805080085a7 */ /* 0x000ea4000800007f */
[----:B--2---:R-:W-:Y:S05]  /*8fb0*/  @!P0 BRA `(.L_x_183) ;  /* 0xfffffffc00f08947 */ /* 0x004fea000383ffff */
[----:B------:R-:W-:Y:S05]  /*8fc0*/  BRA `(.L_x_208) ;  /* 0xffffffec00d87947 */ /* 0x000fea000383ffff */
.L_x_192:
[----:B------:R-:W-:Y:S01]  /*8fd0*/  BSSY B0, `(.L_x_209) ;  /* 0x0000006000007945 */ /* 0x000fe20003800000 */
[----:B------:R-:W-:-:S07]  /*8fe0*/  IMAD.MOV.U32 R15, RZ, RZ, -0x1 ;  /* 0xffffffffff0f7424 */ /* 0x000fce00078e00ff */
[----:B------:R-:W-:Y:S05]  /*8ff0*/  WARPSYNC.COLLECTIVE R15, `(.L_x_210) ;  /* 0x000000000f0c7348 */ /* 0x000fea0003c00000 */
[----:B------:R-:W-:Y:S02]  /*9000*/  ELECT P6, UR62, PT ;  /* 0x00000000003e782f */ /* 0x000fe400038c0000 */
[----:B------:R-:W-:Y:S01]  /*9010*/  MOV R14, UR62 ;  /* 0x0000003e000e7c02 */ /* 0x000fe20008000f00 */
[----:B------:R-:W-:Y:S10]  /*9020*/  ENDCOLLECTIVE ;  /* 0x000000000000791b */ /* 0x000ff40003800000 */
.L_x_210:
[----:B------:R-:W-:Y:S05]  /*9030*/  BSYNC B0 ;  /* 0x0000000000007941 */ /* 0x000fea0003800000 */
.L_x_209:
[----:B------:R-:W-:Y:S05]  /*9040*/  BRA `(.L_x_211) ;  /* 0xfffffff800307947 */ /* 0x000fea000383ffff */
.L_x_196:
[----:B0-----:R0:W1:Y:S02]  /*9050*/  SYNCS.PHASECHK.TRANS64.TRYWAIT P0, [R5+URZ], R2 ;  /* 0x00000002050075a7 */ /* 0x001064000800017f */
[----:B-1----:R-:W-:Y:S05]  /*9060*/  @!P0 NANOSLEEP.SYNCS 0x989680 ;  /* 0x009896800000895d */ /* 0x002fea0003900000 */
[----:B------:R-:W1:Y:S02]  /*9070*/  @!P0 SYNCS.PHASECHK.TRANS64 P0, [R5+URZ], R2 ;  /* 0x00000002050085a7 */ /* 0x000e64000800007f */
[----:B-1----:R-:W-:Y:S05]  /*9080*/  @!P0 BRA `(.L_x_196) ;  /* 0xfffffffc00f08947 */ /* 0x002fea000383ffff */
[----:B------:R-:W-:Y:S05]  /*9090*/  BRA `(.L_x_212) ;  /* 0xfffffff800707947 */ /* 0x000fea000383ffff */
.L_x_197:
[----:B0-----:R0:W1:Y:S02]  /*90a0*/  SYNCS.PHASECHK.TRANS64.TRYWAIT P0, [R7+URZ], R4 ;  /* 0x00000004070075a7 */ /* 0x001064000800017f */
[----:B-1----:R-:W-:Y:S05]  /*90b0*/  @!P0 NANOSLEEP.SYNCS 0x989680 ;  /* 0x009896800000895d */ /* 0x002fea0003900000 */
[----:B------:R-:W1:Y:S02]  /*90c0*/  @!P0 SYNCS.PHASECHK.TRANS64 P0, [R7+URZ], R4 ;  /* 0x00000004070085a7 */ /* 0x000e64000800007f */
[----:B-1----:R-:W-:Y:S05]  /*90d0*/  @!P0 BRA `(.L_x_197) ;  /* 0xfffffffc00f08947 */ /* 0x002fea000383ffff */
[----:B------:R-:W-:Y:S05]  /*90e0*/  BRA `(.L_x_213) ;  /* 0xfffffff800807947 */ /* 0x000fea000383ffff */
.L_x_198:
[----:B0-----:R0:W1:Y:S02]  /*90f0*/  SYNCS.PHASECHK.TRANS64.TRYWAIT P0, [R6+URZ], R5 ;  /* 0x00000005060075a7 */ /* 0x001064000800017f */
[----:B-1----:R-:W-:Y:S05]  /*9100*/  @!P0 NANOSLEEP.SYNCS 0x989680 ;  /* 0x009896800000895d */ /* 0x002fea0003900000 */
[----:B------:R-:W1:Y:S02]  /*9110*/  @!P0 SYNCS.PHASECHK.TRANS64 P0, [R6+URZ], R5 ;  /* 0x00000005060085a7 */ /* 0x000e64000800007f */
[----:B-1----:R-:W-:Y:S05]  /*9120*/  @!P0 BRA `(.L_x_198) ;  /* 0xfffffffc00f08947 */ /* 0x002fea000383ffff */
[----:B------:R-:W-:Y:S05]  /*9130*/  BRA `(.L_x_214) ;  /* 0xfffffff800907947 */ /* 0x000fea000383ffff */
.L_x_199:
[----:B0-----:R0:W1:Y:S02]  /*9140*/  SYNCS.PHASECHK.TRANS64.TRYWAIT P0, [R9+URZ], R4 ;  /* 0x00000004090075a7 */ /* 0x001064000800017f */
[----:B-1----:R-:W-:Y:S05]  /*9150*/  @!P0 NANOSLEEP.SYNCS 0x989680 ;  /* 0x009896800000895d */ /* 0x002fea0003900000 */
[----:B------:R-:W1:Y:S02]  /*9160*/  @!P0 SYNCS.PHASECHK.TRANS64 P0, [R9+URZ], R4 ;  /* 0x00000004090085a7 */ /* 0x000e64000800007f */
[----:B-1----:R-:W-:Y:S05]  /*9170*/  @!P0 BRA `(.L_x_199) ;  /* 0xfffffffc00f08947 */ /* 0x002fea000383ffff */
[----:B------:R-:W-:Y:S05]  /*9180*/  BRA `(.L_x_215) ;  /* 0xfffffff800a07947 */ /* 0x000fea000383ffff */
.L_x_200:
[----:B0-----:R0:W1:Y:S02]  /*9190*/  SYNCS.PHASECHK.TRANS64.TRYWAIT P0, [R8+URZ], R5 ;  /* 0x00000005080075a7 */ /* 0x001064000800017f */
[----:B-1----:R-:W-:Y:S05]  /*91a0*/  @!P0 NANOSLEEP.SYNCS 0x989680 ;  /* 0x009896800000895d */ /* 0x002fea0003900000 */
[----:B------:R-:W1:Y:S02]  /*91b0*/  @!P0 SYNCS.PHASECHK.TRANS64 P0, [R8+URZ], R5 ;  /* 0x00000005080085a7 */ /* 0x000e64000800007f */
[----:B-1----:R-:W-:Y:S05]  /*91c0*/  @!P0 BRA `(.L_x_200) ;  /* 0xfffffffc00f08947 */ /* 0x002fea000383ffff */
[----:B------:R-:W-:Y:S05]  /*91d0*/  BRA `(.L_x_216) ;  /* 0xfffffff800b07947 */ /* 0x000fea000383ffff */
.L_x_201:
[----:B-1----:R1:W2:Y:S02]  /*91e0*/  SYNCS.PHASECHK.TRANS64.TRYWAIT P0, [R11+URZ], R6 ;  /* 0x000000060b0075a7 */ /* 0x0022a4000800017f */
[----:B--2---:R-:W-:Y:S05]  /*91f0*/  @!P0 NANOSLEEP.SYNCS 0x989680 ;  /* 0x009896800000895d */ /* 0x004fea0003900000 */
[----:B------:R-:W2:Y:S02]  /*9200*/  @!P0 SYNCS.PHASECHK.TRANS64 P0, [R11+URZ], R6 ;  /* 0x000000060b0085a7 */ /* 0x000ea4000800007f */
[----:B--2---:R-:W-:Y:S05]  /*9210*/  @!P0 BRA `(.L_x_201) ;  /* 0xfffffffc00f08947 */ /* 0x004fea000383ffff */
[----:B------:R-:W-:Y:S05]  /*9220*/  BRA `(.L_x_217) ;  /* 0xfffffff800b87947 */ /* 0x000fea000383ffff */
.L_x_218:
[----:B------:R-:W-:-:S00]  /*9230*/  BRA `(.L_x_218) ;  /* 0xfffffffc00fc7947 */ /* 0x000fc0000383ffff */
[----:B------:R-:W-:-:S00]  /*9240*/  NOP ;  /* 0x0000000000007918 */ /* 0x000fc00000000000 */
        /* <DEDUP_REMOVED lines=11> */
.L_x_219:


//--------------------- .nv.global.init           --------------------------
	.section	.nv.global.init,"aw",@progbits
.nv.global.init:
	.type		$str$24,@object
	.size		$str$24,($str$25 - $str$24)
$str$24:
        /*0000*/ 	.byte	0x28, 0x61, 0x64, 0x64, 0x72, 0x65, 0x73, 0x73, 0x20, 0x26, 0x20, 0x6d, 0x61, 0x73, 0x6b, 0x29
        /*0010*/ 	.byte	0x20, 0x3d, 0x3d, 0x20, 0x30, 0x00
	.type		$str$25,@object
	.size		$str$25,(__unnamed_1 - $str$25)
$str$25:
        /*0016*/ 	.byte	0x2f, 0x74, 0x6d, 0x70, 0x2f, 0x63, 0x75, 0x74, 0x6c, 0x61, 0x73, 0x73, 0x5f, 0x73, 0x77, 0x65
        /*0026*/ 	.byte	0x65, 0x70, 0x5f, 0x73, 0x72, 0x63, 0x2f, 0x69, 0x6e, 0x63, 0x6c, 0x75, 0x64, 0x65, 0x2f, 0x63
        /*0036*/ 	.byte	0x75, 0x74, 0x65, 0x2f, 0x70, 0x6f, 0x69, 0x6e, 0x74, 0x65, 0x72, 0x5f, 0x66, 0x6c, 0x61, 0x67
        /*0046*/ 	.byte	0x67, 0x65, 0x64, 0x2e, 0x68, 0x70, 0x70, 0x00
	.type		__unnamed_1,@object
	.size		__unnamed_1,(__unnamed_2 - __unnamed_1)
__unnamed_1:
        /*004e*/ 	.byte	0x61, 0x75, 0x74, 0x6f, 0x20, 0x63, 0x75, 0x74, 0x65, 0x3a, 0x3a, 0x61, 0x73, 0x5f, 0x70, 0x6f
        /* <DEDUP_REMOVED lines=27> */
        /*020e*/ 	.byte	0x34, 0x3e, 0x3e, 0x3e, 0x3e, 0x3e, 0x20, 0x26, 0x5d, 0x00
	.type		__unnamed_2,@object
	.size		__unnamed_2,(.L_1 - __unnamed_2)
__unnamed_2:
        /* <DEDUP_REMOVED lines=29> */
.L_1:


//--------------------- .nv.shared._ZN7cutlass13device_kernelINS_4gemm6kernel13GemmUniversalIN4cute5tupleIJiiiiEEENS1_10collective13CollectiveMmaINS1_39MainloopSm90TmaGmmaRmemAWarpSpecializedILi7ENS5_IJNS4_1CILi1EEESB_SB_EEENS1_35KernelTmaWarpSpecializedCooperativeEEENS5_IJNSA_ILi128EEESF_SF_EEEaNS5_IJlSB_lEEEaNS5_IJSB_llEEENS4_8TiledMMAINS4_8MMA_AtomIJNS4_4SM904GMMA27MMA_64x128x32_S32S8S8_RS_TNEEEENS4_6LayoutINS5_IJNSA_ILi2EEESB_SB_EEENS5_IJSB_NSA_ILi0EEESS_EEEEENS5_IJNS4_10UnderscoreESV_SV_EEEEENS4_13SM90_TMA_LOADENS4_14ComposedLayoutINS4_7SwizzleILi3ELi4ELi3EEENS4_18smem_ptr_flag_bitsILi8EEENSP_INS5_IJNSA_ILi8EEESF_EEENS5_IJSF_SB_EEEEEEEvNS4_8identityESY_NSZ_IS11_S13_NSP_INS5_IJSF_S14_EEENS5_IJSB_SF_EEEEEEENS4_9Copy_AtomIJNS4_39AutoVectorizingCopyWithAssumedAlignmentILi128EEEaEEES19_EENS_8epilogue10collective6detail29Sm90TmaWarpSpecializedAdapterINS1K_15DefaultEpilogueIaSH_SH_NS1J_6thread17LinearCombinationIaLi1EiiLNS1O_9ScaleType4KindE0ELNS_15FloatRoundStyleE2EaEENS1_15EpilogueDefaultEEEEEvvEEEEvNT_6ParamsE --------------------------
	.section	.nv.shared._ZN7cutlass13device_kernelINS_4gemm6kernel13GemmUniversalIN4cute5tupleIJiiiiEEENS1_10collective13CollectiveMmaINS1_39MainloopSm90TmaGmmaRmemAWarpSpecializedILi7ENS5_IJNS4_1CILi1EEESB_SB_EEENS1_35KernelTmaWarpSpecializedCooperativeEEENS5_IJNSA_ILi128EEESF_SF_EEEaNS5_IJlSB_lEEEaNS5_IJSB_llEEENS4_8TiledMMAINS4_8MMA_AtomIJNS4_4SM904GMMA27MMA_64x128x32_S32S8S8_RS_TNEEEENS4_6LayoutINS5_IJNSA_ILi2EEESB_SB_EEENS5_IJSB_NSA_ILi0EEESS_EEEEENS5_IJNS4_10UnderscoreESV_SV_EEEEENS4_13SM90_TMA_LOADENS4_14ComposedLayoutINS4_7SwizzleILi3ELi4ELi3EEENS4_18smem_ptr_flag_bitsILi8EEENSP_INS5_IJNSA_ILi8EEESF_EEENS5_IJSF_SB_EEEEEEEvNS4_8identityESY_NSZ_IS11_S13_NSP_INS5_IJSF_S14_EEENS5_IJSB_SF_EEEEEEENS4_9Copy_AtomIJNS4_39AutoVectorizingCopyWithAssumedAlignmentILi128EEEaEEES19_EENS_8epilogue10collective6detail29Sm90TmaWarpSpecializedAdapterINS1K_15DefaultEpilogueIaSH_SH_NS1J_6thread17LinearCombinationIaLi1EiiLNS1O_9ScaleType4KindE0ELNS_15FloatRoundStyleE2EaEENS1_15EpilogueDefaultEEEEEvvEEEEvNT_6ParamsE,"aw",@nobits
	.sectionflags	@""
	.align	16
	.zero		1024


//--------------------- .nv.shared.reserved.0     --------------------------
	.section	.nv.shared.reserved.0,"aw",@nobits
	.weak		__nv_reservedSMEM_offset_0_alias
	.size		__nv_reservedSMEM_offset_0_alias, 0, 0
	.other		__nv_reservedSMEM_offset_0_alias,@"STO_CUDA_RESERVED_SHARED STV_DEFAULT"
__nv_reservedSMEM_offset_0_alias:
	.zero		0


//--------------------- .nv.global                --------------------------
	.section	.nv.global,"aw",@nobits
.nv.global:
	.type		_ZN40_INTERNAL_b4909dcb_4_k_cu_a48aa86b_317684cute1_E,@object
	.size		_ZN40_INTERNAL_b4909dcb_4_k_cu_a48aa86b_317684cute1_E,(_ZN40_INTERNAL_b4909dcb_4_k_cu_a48aa86b_317684cuda3std3__45__cpo6cbeginE - _ZN40_INTERNAL_b4909dcb_4_k_cu_a48aa86b_317684cute1_E)
_ZN40_INTERNAL_b4909dcb_4_k_cu_a48aa86b_317684cute1_E:
	.zero		1
	.type		_ZN40_INTERNAL_b4909dcb_4_k_cu_a48aa86b_317684cuda3std3__45__cpo6cbeginE,@object
	.size		_ZN40_INTERNAL_b4909dcb_4_k_cu_a48aa86b_317684cuda3std3__45__cpo6cbeginE,(_ZN40_INTERNAL_b4909dcb_4_k_cu_a48aa86b_317684cuda3std3__48in_placeE - _ZN40_INTERNAL_b4909dcb_4_k_cu_a48aa86b_317684cuda3std3__45__cpo6cbeginE)
_ZN40_INTERNAL_b4909dcb_4_k_cu_a48aa86b_317684cuda3std3__45__cpo6cbeginE:
	.zero		1
	.type		_ZN40_INTERNAL_b4909dcb_4_k_cu_a48aa86b_317684cuda3std3__48in_placeE,@object
	.size		_ZN40_INTERNAL_b4909dcb_4_k_cu_a48aa86b_317684cuda3std3__48in_placeE,(_ZN40_INTERNAL_b4909dcb_4_k_cu_a48aa86b_317684cuda3std6ranges3__45__cpo9iter_moveE - _ZN40_INTERNAL_b4909dcb_4_k_cu_a48aa86b_317684cuda3std3__48in_placeE)
_ZN40_INTERNAL_b4909dcb_4_k_cu_a48aa86b_317684cuda3std3__48in_placeE:
	.zero		1
	.type		_ZN40_INTERNAL_b4909dcb_4_k_cu_a48aa86b_317684cuda3std6ranges3__45__cpo9iter_moveE,@object
	.size		_ZN40_INTERNAL_b4909dcb_4_k_cu_a48aa86b_317684cuda3std6ranges3__45__cpo9iter_moveE,(_ZN40_INTERNAL_b4909dcb_4_k_cu_a48aa86b_317684cuda3std3__45__cpo5beginE - _ZN40_INTERNAL_b4909dcb_4_k_cu_a48aa86b_317684cuda3std6ranges3__45__cpo9iter_moveE)
_ZN40_INTERNAL_b4909dcb_4_k_cu_a48aa86b_317684cuda3std6ranges3__45__cpo9iter_moveE:
	.zero		1
	.type		_ZN40_INTERNAL_b4909dcb_4_k_cu_a48aa86b_317684cuda3std3__45__cpo5beginE,@object
	.size		_ZN40_INTERNAL_b4909dcb_4_k_cu_a48aa86b_317684cuda3std3__45__cpo5beginE,(_ZN40_INTERNAL_b4909dcb_4_k_cu_a48aa86b_317684cuda3std3__442_GLOBAL__N__b4909dcb_4_k_cu_a48aa86b_317686ignoreE - _ZN40_INTERNAL_b4909dcb_4_k_cu_a48aa86b_317684cuda3std3__45__cpo5beginE)
_ZN40_INTERNAL_b4909dcb_4_k_cu_a48aa86b_317684cuda3std3__45__cpo5beginE:
	.zero		1
	.type		_ZN40_INTERNAL_b4909dcb_4_k_cu_a48aa86b_317684cuda3std3__442_GLOBAL__N__b4909dcb_4_k_cu_a48aa86b_317686ignoreE,@object
	.size		_ZN40_INTERNAL_b4909dcb_4_k_cu_a48aa86b_317684cuda3std3__442_GLOBAL__N__b4909dcb_4_k_cu_a48aa86b_317686ignoreE,(_ZN40_INTERNAL_b4909dcb_4_k_cu_a48aa86b_317684cute7productE - _ZN40_INTERNAL_b4909dcb_4_k_cu_a48aa86b_317684cuda3std3__442_GLOBAL__N__b4909dcb_4_k_cu_a48aa86b_317686ignoreE)
_ZN40_INTERNAL_b4909dcb_4_k_cu_a48aa86b_317684cuda3std3__442_GLOBAL__N__b4909dcb_4_k_cu_a48aa86b_317686ignoreE:
	.zero		1
	.type		_ZN40_INTERNAL_b4909dcb_4_k_cu_a48aa86b_317684cute7productE,@object
	.size		_ZN40_INTERNAL_b4909dcb_4_k_cu_a48aa86b_317684cute7productE,(_ZN40_INTERNAL_b4909dcb_4_k_cu_a48aa86b_317684cuda3std3__45__cpo3endE - _ZN40_INTERNAL_b4909dcb_4_k_cu_a48aa86b_317684cute7productE)
_ZN40_INTERNAL_b4909dcb_4_k_cu_a48aa86b_317684cute7productE:
	.zero		1
	.type		_ZN40_INTERNAL_b4909dcb_4_k_cu_a48aa86b_317684cuda3std3__45__cpo3endE,@object
	.size		_ZN40_INTERNAL_b4909dcb_4_k_cu_a48aa86b_317684cuda3std3__45__cpo3endE,(_ZN40_INTERNAL_b4909dcb_4_k_cu_a48aa86b_317684cuda3std3__419piecewise_constructE - _ZN40_INTERNAL_b4909dcb_4_k_cu_a48aa86b_317684cuda3std3__45__cpo3endE)
_ZN40_INTERNAL_b4909dcb_4_k_cu_a48aa86b_317684cuda3std3__45__cpo3endE:
	.zero		1
	.type		_ZN40_INTERNAL_b4909dcb_4_k_cu_a48aa86b_317684cuda3std3__419piecewise_constructE,@object
	.size		_ZN40_INTERNAL_b4909dcb_4_k_cu_a48aa86b_317684cuda3std3__419piecewise_constructE,(_ZN40_INTERNAL_b4909dcb_4_k_cu_a48aa86b_317684cuda3std3__45__cpo4cendE - _ZN40_INTERNAL_b4909dcb_4_k_cu_a48aa86b_317684cuda3std3__419piecewise_constructE)
_ZN40_INTERNAL_b4909dcb_4_k_cu_a48aa86b_317684cuda3std3__419piecewise_constructE:
	.zero		1
	.type		_ZN40_INTERNAL_b4909dcb_4_k_cu_a48aa86b_317684cuda3std3__45__cpo4cendE,@object
	.size		_ZN40_INTERNAL_b4909dcb_4_k_cu_a48aa86b_317684cuda3std3__45__cpo4cendE,(_ZN40_INTERNAL_b4909dcb_4_k_cu_a48aa86b_317684cuda3std6ranges3__45__cpo4swapE - _ZN40_INTERNAL_b4909dcb_4_k_cu_a48aa86b_317684cuda3std3__45__cpo4cendE)
_ZN40_INTERNAL_b4909dcb_4_k_cu_a48aa86b_317684cuda3std3__45__cpo4cendE:
	.zero		1
	.type		_ZN40_INTERNAL_b4909dcb_4_k_cu_a48aa86b_317684cuda3std6ranges3__45__cpo4swapE,@object
	.size		_ZN40_INTERNAL_b4909dcb_4_k_cu_a48aa86b_317684cuda3std6ranges3__45__cpo4swapE,(.L_9 - _ZN40_INTERNAL_b4909dcb_4_k_cu_a48aa86b_317684cuda3std6ranges3__45__cpo4swapE)
_ZN40_INTERNAL_b4909dcb_4_k_cu_a48aa86b_317684cuda3std6ranges3__45__cpo4swapE:
	.zero		1
.L_9:


//--------------------- .nv.constant0._ZN7cutlass13device_kernelINS_4gemm6kernel13GemmUniversalIN4cute5tupleIJiiiiEEENS1_10collective13CollectiveMmaINS1_39MainloopSm90TmaGmmaRmemAWarpSpecializedILi7ENS5_IJNS4_1CILi1EEESB_SB_EEENS1_35KernelTmaWarpSpecializedCooperativeEEENS5_IJNSA_ILi128EEESF_SF_EEEaNS5_IJlSB_lEEEaNS5_IJSB_llEEENS4_8TiledMMAINS4_8MMA_AtomIJNS4_4SM904GMMA27MMA_64x128x32_S32S8S8_RS_TNEEEENS4_6LayoutINS5_IJNSA_ILi2EEESB_SB_EEENS5_IJSB_NSA_ILi0EEESS_EEEEENS5_IJNS4_10UnderscoreESV_SV_EEEEENS4_13SM90_TMA_LOADENS4_14ComposedLayoutINS4_7SwizzleILi3ELi4ELi3EEENS4_18smem_ptr_flag_bitsILi8EEENSP_INS5_IJNSA_ILi8EEESF_EEENS5_IJSF_SB_EEEEEEEvNS4_8identityESY_NSZ_IS11_S13_NSP_INS5_IJSF_S14_EEENS5_IJSB_SF_EEEEEEENS4_9Copy_AtomIJNS4_39AutoVectorizingCopyWithAssumedAlignmentILi128EEEaEEES19_EENS_8epilogue10collective6detail29Sm90TmaWarpSpecializedAdapterINS1K_15DefaultEpilogueIaSH_SH_NS1J_6thread17LinearCombinationIaLi1EiiLNS1O_9ScaleType4KindE0ELNS_15FloatRoundStyleE2EaEENS1_15EpilogueDefaultEEEEEvvEEEEvNT_6ParamsE --------------------------
	.section	.nv.constant0._ZN7cutlass13device_kernelINS_4gemm6kernel13GemmUniversalIN4cute5tupleIJiiiiEEENS1_10collective13CollectiveMmaINS1_39MainloopSm90TmaGmmaRmemAWarpSpecializedILi7ENS5_IJNS4_1CILi1EEESB_SB_EEENS1_35KernelTmaWarpSpecializedCooperativeEEENS5_IJNSA_ILi128EEESF_SF_EEEaNS5_IJlSB_lEEEaNS5_IJSB_llEEENS4_8TiledMMAINS4_8MMA_AtomIJNS4_4SM904GMMA27MMA_64x128x32_S32S8S8_RS_TNEEEENS4_6LayoutINS5_IJNSA_ILi2EEESB_SB_EEENS5_IJSB_NSA_ILi0EEESS_EEEEENS5_IJNS4_10UnderscoreESV_SV_EEEEENS4_13SM90_TMA_LOADENS4_14ComposedLayoutINS4_7SwizzleILi3ELi4ELi3EEENS4_18smem_ptr_flag_bitsILi8EEENSP_INS5_IJNSA_ILi8EEESF_EEENS5_IJSF_SB_EEEEEEEvNS4_8identityESY_NSZ_IS11_S13_NSP_INS5_IJSF_S14_EEENS5_IJSB_SF_EEEEEEENS4_9Copy_AtomIJNS4_39AutoVectorizingCopyWithAssumedAlignmentILi128EEEaEEES19_EENS_8epilogue10collective6detail29Sm90TmaWarpSpecializedAdapterINS1K_15DefaultEpilogueIaSH_SH_NS1J_6thread17LinearCombinationIaLi1EiiLNS1O_9ScaleType4KindE0ELNS_15FloatRoundStyleE2EaEENS1_15EpilogueDefaultEEEEEvvEEEEvNT_6ParamsE,"a",@progbits
	.sectionflags	@""
	.align	4
.nv.constant0._ZN7cutlass13device_kernelINS_4gemm6kernel13GemmUniversalIN4cute5tupleIJiiiiEEENS1_10collective13CollectiveMmaINS1_39MainloopSm90TmaGmmaRmemAWarpSpecializedILi7ENS5_IJNS4_1CILi1EEESB_SB_EEENS1_35KernelTmaWarpSpecializedCooperativeEEENS5_IJNSA_ILi128EEESF_SF_EEEaNS5_IJlSB_lEEEaNS5_IJSB_llEEENS4_8TiledMMAINS4_8MMA_AtomIJNS4_4SM904GMMA27MMA_64x128x32_S32S8S8_RS_TNEEEENS4_6LayoutINS5_IJNSA_ILi2EEESB_SB_EEENS5_IJSB_NSA_ILi0EEESS_EEEEENS5_IJNS4_10UnderscoreESV_SV_EEEEENS4_13SM90_TMA_LOADENS4_14ComposedLayoutINS4_7SwizzleILi3ELi4ELi3EEENS4_18smem_ptr_flag_bitsILi8EEENSP_INS5_IJNSA_ILi8EEESF_EEENS5_IJSF_SB_EEEEEEEvNS4_8identityESY_NSZ_IS11_S13_NSP_INS5_IJSF_S14_EEENS5_IJSB_SF_EEEEEEENS4_9Copy_AtomIJNS4_39AutoVectorizingCopyWithAssumedAlignmentILi128EEEaEEES19_EENS_8epilogue10collective6detail29Sm90TmaWarpSpecializedAdapterINS1K_15DefaultEpilogueIaSH_SH_NS1J_6thread17LinearCombinationIaLi1EiiLNS1O_9ScaleType4KindE0ELNS_15FloatRoundStyleE2EaEENS1_15EpilogueDefaultEEEEEvvEEEEvNT_6ParamsE:
	.zero		1664


//--------------------- SYMBOLS --------------------------

	.type		.nv.reservedSmem.offset0,@object
	.size		.nv.reservedSmem.offset0,0x4
	.type		__assertfail,@function
